	.target	sm_90a

	.elftype	@"ET_EXEC"


//--------------------- .note.nv.tkinfo           --------------------------
	.section	.note.nv.tkinfo,"",@"SHT_NOTE"
	.sectionflags	@"SHF_NOTE_NV_TKINFO"
	.tkinfo
        /*0018*/ 	.word	0x00000002
        /*0030*/ 	.string	""
        /*0030*/ 	.string	"ptxas"
        /*0030*/ 	.string	"Cuda compilation tools, release 13.0, V13.0.88"
        /*0030*/ 	.string	"Build cuda_13.0.r13.0/compiler.36424714_0"
        /*0030*/ 	.string	"-arch sm_90a -m 64 "



//--------------------- .note.nv.cuinfo           --------------------------
	.section	.note.nv.cuinfo,"",@"SHT_NOTE"
	.sectionflags	@"SHF_NOTE_NV_CUINFO"
        /*0018*/ 	.short	0x0002
        /*001a*/ 	.short	0x005a
        /*001c*/ 	.short	0x0082
	.zero		2


//--------------------- .nv.info                  --------------------------
	.section	.nv.info,"",@"SHT_CUDA_INFO"
	.align	4


	//----- nvinfo : EIATTR_REGCOUNT
	.align		4
        /*0000*/ 	.byte	0x04, 0x2f
        /*0002*/ 	.short	(.L_12 - .L_11)
	.align		4
.L_11:
        /*0004*/ 	.word	index@(_ZN7cutlass13device_kernelINS_4gemm6kernel13GemmUniversalIN4cute5tupleIJiiiiEEENS1_10collective13CollectiveMmaINS1_37MainloopSm90TmaGmmaWarpSpecializedFP8ILi17ENS5_IJNS4_1CILi2EEENSA_ILi1EEESC_EEENS1_35KernelTmaWarpSpecializedCooperativeEEENS5_IJNSA_ILi384EEENSA_ILi32EEESH_EEENS_12float_e4m3_tENS5_IJlSC_lEEESJ_SK_NS4_8TiledMMAINS4_8MMA_AtomIJNS4_4SM904GMMA30MMA_64x32x32_F32E4M3E4M3_SS_TNILNSO_7ScaleInE1ELSQ_1EEEEEENS4_6LayoutISD_NS5_IJSC_NSA_ILi0EEESU_EEEEENS5_IJNS4_10UnderscoreESX_SX_EEEEENS4_13SM90_TMA_LOADENS4_14ComposedLayoutINS4_7SwizzleILi1ELi4ELi3EEENS4_18smem_ptr_flag_bitsILi8EEENST_INS5_IJNSA_ILi8EEESH_EEENS5_IJSH_SC_EEEEEEEvNS4_8identityENS4_23SM90_TMA_LOAD_MULTICASTES1A_vS1B_EENS_8epilogue10collective6detail29Sm90TmaWarpSpecializedAdapterINS1F_15DefaultEpilogueISJ_SK_SK_NS1E_6thread17LinearCombinationISJ_Li1EffLNS1J_9ScaleType4KindE0ELNS_15FloatRoundStyleE2ESJ_EENS1_15EpilogueDefaultEEEEEvvEEEEvNT_6ParamsE)
        /*0008*/ 	.word	0x000000a8


	//----- nvinfo : EIATTR_FRAME_SIZE
	.align		4
.L_12:
        /*000c*/ 	.byte	0x04, 0x11
        /*000e*/ 	.short	(.L_14 - .L_13)
	.align		4
.L_13:
        /*0010*/ 	.word	index@(_ZN7cutlass13device_kernelINS_4gemm6kernel13GemmUniversalIN4cute5tupleIJiiiiEEENS1_10collective13CollectiveMmaINS1_37MainloopSm90TmaGmmaWarpSpecializedFP8ILi17ENS5_IJNS4_1CILi2EEENSA_ILi1EEESC_EEENS1_35KernelTmaWarpSpecializedCooperativeEEENS5_IJNSA_ILi384EEENSA_ILi32EEESH_EEENS_12float_e4m3_tENS5_IJlSC_lEEESJ_SK_NS4_8TiledMMAINS4_8MMA_AtomIJNS4_4SM904GMMA30MMA_64x32x32_F32E4M3E4M3_SS_TNILNSO_7ScaleInE1ELSQ_1EEEEEENS4_6LayoutISD_NS5_IJSC_NSA_ILi0EEESU_EEEEENS5_IJNS4_10UnderscoreESX_SX_EEEEENS4_13SM90_TMA_LOADENS4_14ComposedLayoutINS4_7SwizzleILi1ELi4ELi3EEENS4_18smem_ptr_flag_bitsILi8EEENST_INS5_IJNSA_ILi8EEESH_EEENS5_IJSH_SC_EEEEEEEvNS4_8identityENS4_23SM90_TMA_LOAD_MULTICASTES1A_vS1B_EENS_8epilogue10collective6detail29Sm90TmaWarpSpecializedAdapterINS1F_15DefaultEpilogueISJ_SK_SK_NS1E_6thread17LinearCombinationISJ_Li1EffLNS1J_9ScaleType4KindE0ELNS_15FloatRoundStyleE2ESJ_EENS1_15EpilogueDefaultEEEEEvvEEEEvNT_6ParamsE)
        /*0014*/ 	.word	0x00000000


	//----- nvinfo : EIATTR_MIN_STACK_SIZE
	.align		4
.L_14:
        /*0018*/ 	.byte	0x04, 0x12
        /*001a*/ 	.short	(.L_16 - .L_15)
	.align		4
.L_15:
        /*001c*/ 	.word	index@(_ZN7cutlass13device_kernelINS_4gemm6kernel13GemmUniversalIN4cute5tupleIJiiiiEEENS1_10collective13CollectiveMmaINS1_37MainloopSm90TmaGmmaWarpSpecializedFP8ILi17ENS5_IJNS4_1CILi2EEENSA_ILi1EEESC_EEENS1_35KernelTmaWarpSpecializedCooperativeEEENS5_IJNSA_ILi384EEENSA_ILi32EEESH_EEENS_12float_e4m3_tENS5_IJlSC_lEEESJ_SK_NS4_8TiledMMAINS4_8MMA_AtomIJNS4_4SM904GMMA30MMA_64x32x32_F32E4M3E4M3_SS_TNILNSO_7ScaleInE1ELSQ_1EEEEEENS4_6LayoutISD_NS5_IJSC_NSA_ILi0EEESU_EEEEENS5_IJNS4_10UnderscoreESX_SX_EEEEENS4_13SM90_TMA_LOADENS4_14ComposedLayoutINS4_7SwizzleILi1ELi4ELi3EEENS4_18smem_ptr_flag_bitsILi8EEENST_INS5_IJNSA_ILi8EEESH_EEENS5_IJSH_SC_EEEEEEEvNS4_8identityENS4_23SM90_TMA_LOAD_MULTICASTES1A_vS1B_EENS_8epilogue10collective6detail29Sm90TmaWarpSpecializedAdapterINS1F_15DefaultEpilogueISJ_SK_SK_NS1E_6thread17LinearCombinationISJ_Li1EffLNS1J_9ScaleType4KindE0ELNS_15FloatRoundStyleE2ESJ_EENS1_15EpilogueDefaultEEEEEvvEEEEvNT_6ParamsE)
        /*0020*/ 	.word	0x00000000
.L_16:


//--------------------- .nv.compat                --------------------------
	.section	.nv.compat,"",@"SHT_CUDA_COMPAT_INFO"
	.align	4
        /*0000*/ 	.byte	0x02, 0x09, 0x01, 0x00, 0x02, 0x02, 0x04, 0x00, 0x02, 0x05, 0x05, 0x00, 0x03, 0x07, 0x01, 0x01
        /*0010*/ 	.byte	0x02, 0x03, 0x01, 0x00, 0x02, 0x06, 0x01, 0x00, 0x04, 0x0b, 0x08, 0x00, 0x00, 0x00, 0x00, 0x00
        /*0020*/ 	.byte	0x00, 0x00, 0x00, 0x00


//--------------------- .nv.info._ZN7cutlass13device_kernelINS_4gemm6kernel13GemmUniversalIN4cute5tupleIJiiiiEEENS1_10collective13CollectiveMmaINS1_37MainloopSm90TmaGmmaWarpSpecializedFP8ILi17ENS5_IJNS4_1CILi2EEENSA_ILi1EEESC_EEENS1_35KernelTmaWarpSpecializedCooperativeEEENS5_IJNSA_ILi384EEENSA_ILi32EEESH_EEENS_12float_e4m3_tENS5_IJlSC_lEEESJ_SK_NS4_8TiledMMAINS4_8MMA_AtomIJNS4_4SM904GMMA30MMA_64x32x32_F32E4M3E4M3_SS_TNILNSO_7ScaleInE1ELSQ_1EEEEEENS4_6LayoutISD_NS5_IJSC_NSA_ILi0EEESU_EEEEENS5_IJNS4_10UnderscoreESX_SX_EEEEENS4_13SM90_TMA_LOADENS4_14ComposedLayoutINS4_7SwizzleILi1ELi4ELi3EEENS4_18smem_ptr_flag_bitsILi8EEENST_INS5_IJNSA_ILi8EEESH_EEENS5_IJSH_SC_EEEEEEEvNS4_8identityENS4_23SM90_TMA_LOAD_MULTICASTES1A_vS1B_EENS_8epilogue10collective6detail29Sm90TmaWarpSpecializedAdapterINS1F_15DefaultEpilogueISJ_SK_SK_NS1E_6thread17LinearCombinationISJ_Li1EffLNS1J_9ScaleType4KindE0ELNS_15FloatRoundStyleE2ESJ_EENS1_15EpilogueDefaultEEEEEvvEEEEvNT_6ParamsE --------------------------
	.section	.nv.info._ZN7cutlass13device_kernelINS_4gemm6kernel13GemmUniversalIN4cute5tupleIJiiiiEEENS1_10collective13CollectiveMmaINS1_37MainloopSm90TmaGmmaWarpSpecializedFP8ILi17ENS5_IJNS4_1CILi2EEENSA_ILi1EEESC_EEENS1_35KernelTmaWarpSpecializedCooperativeEEENS5_IJNSA_ILi384EEENSA_ILi32EEESH_EEENS_12float_e4m3_tENS5_IJlSC_lEEESJ_SK_NS4_8TiledMMAINS4_8MMA_AtomIJNS4_4SM904GMMA30MMA_64x32x32_F32E4M3E4M3_SS_TNILNSO_7ScaleInE1ELSQ_1EEEEEENS4_6LayoutISD_NS5_IJSC_NSA_ILi0EEESU_EEEEENS5_IJNS4_10UnderscoreESX_SX_EEEEENS4_13SM90_TMA_LOADENS4_14ComposedLayoutINS4_7SwizzleILi1ELi4ELi3EEENS4_18smem_ptr_flag_bitsILi8EEENST_INS5_IJNSA_ILi8EEESH_EEENS5_IJSH_SC_EEEEEEEvNS4_8identityENS4_23SM90_TMA_LOAD_MULTICASTES1A_vS1B_EENS_8epilogue10collective6detail29Sm90TmaWarpSpecializedAdapterINS1F_15DefaultEpilogueISJ_SK_SK_NS1E_6thread17LinearCombinationISJ_Li1EffLNS1J_9ScaleType4KindE0ELNS_15FloatRoundStyleE2ESJ_EENS1_15EpilogueDefaultEEEEEvvEEEEvNT_6ParamsE,"",@"SHT_CUDA_INFO"
	.sectionflags	@""
	.align	4


	//----- nvinfo : EIATTR_CUDA_API_VERSION
	.align		4
        /*0000*/ 	.byte	0x04, 0x37
        /*0002*/ 	.short	(.L_18 - .L_17)
.L_17:
        /*0004*/ 	.word	0x00000082


	//----- nvinfo : EIATTR_KPARAM_INFO
	.align		4
.L_18:
        /*0008*/ 	.byte	0x04, 0x17
        /*000a*/ 	.short	(.L_20 - .L_19)
.L_19:
        /*000c*/ 	.word	0x00000000
        /*0010*/ 	.short	0x0000
        /*0012*/ 	.short	0x0070
        /*0014*/ 	.byte	0x00, 0xf0, 0x01, 0x10


	//----- nvinfo : EIATTR_SPARSE_MMA_MASK
	.align		4
.L_20:
        /*0018*/ 	.byte	0x03, 0x50
        /*001a*/ 	.short	0x0000


	//----- nvinfo : EIATTR_MAXREG_COUNT
	.align		4
        /*001c*/ 	.byte	0x03, 0x1b
        /*001e*/ 	.short	0x00a8


	//----- nvinfo : EIATTR_NUM_BARRIERS
	.align		4
        /*0020*/ 	.byte	0x02, 0x4c
        /*0022*/ 	.byte	0x01
	.zero		1


	//----- nvinfo : EIATTR_MERCURY_ISA_VERSION
	.align		4
        /*0024*/ 	.byte	0x03, 0x5f
        /*0026*/ 	.short	0x0101


	//----- nvinfo : EIATTR_INT_WARP_WIDE_INSTR_OFFSETS
	.align		4
        /*0028*/ 	.byte	0x04, 0x31
        /*002a*/ 	.short	(.L_22 - .L_21)


	//   ....[0]....
.L_21:
        /*002c*/ 	.word	0x00000650


	//   ....[1]....
        /*0030*/ 	.word	0x000006f0


	//   ....[2]....
        /*0034*/ 	.word	0x00000840


	//----- nvinfo : EIATTR_COOP_GROUP_MASK_REGIDS
	.align		4
.L_22:
        /*0038*/ 	.byte	0x04, 0x29
        /*003a*/ 	.short	(.L_24 - .L_23)


	//   ....[0]....
.L_23:
        /*003c*/ 	.word	0xffffffff


	//   ....[1]....
        /*0040*/ 	.word	0xffffffff


	//   ....[2]....
        /*0044*/ 	.word	0xffffffff


	//   ....[3]....
        /*0048*/ 	.word	0xffffffff


	//   ....[4]....
        /*004c*/ 	.word	0xffffffff


	//   ....[5]....
        /*0050*/ 	.word	0xffffffff


	//----- nvinfo : EIATTR_COOP_GROUP_INSTR_OFFSETS
	.align		4
.L_24:
        /*0054*/ 	.byte	0x04, 0x28
        /*0056*/ 	.short	(.L_26 - .L_25)


	//   ....[0]....
.L_25:
        /*0058*/ 	.word	0x00000060


	//   ....[1]....
        /*005c*/ 	.word	0x00000070


	//   ....[2]....
        /*0060*/ 	.word	0x00000130


	//   ....[3]....
        /*0064*/ 	.word	0x000004a0


	//   ....[4]....
        /*0068*/ 	.word	0x000009c0


	//   ....[5]....
        /*006c*/ 	.word	0x000014d0


	//----- nvinfo : EIATTR_REG_RECONFIG
	.align		4
.L_26:
        /*0070*/ 	.byte	0x01, 0x54
	.zero		2


	//----- nvinfo : EIATTR_MBARRIER_INSTR_OFFSETS
	.align		4
        /*0074*/ 	.byte	0x04, 0x39
        /*0076*/ 	.short	(.L_28 - .L_27)


	//   ....[0]....
.L_27:
        /*0078*/ 	.word	0x00000250
        /*007c*/ 	.word	0x000000ff
        /*0080*/ 	.word	0x00000000
        /*0084*/ 	.short	0x0100
        /*0086*/ 	.byte	0x08
	.zero		1


	//   ....[1]....
        /*0088*/ 	.word	0x00000260
        /*008c*/ 	.word	0x000000ff
        /*0090*/ 	.word	0x00000088
        /*0094*/ 	.short	0x0100
        /*0096*/ 	.byte	0x08
	.zero		1


	//   ....[2]....
        /*0098*/ 	.word	0x00000270
        /*009c*/ 	.word	0x000000ff
        /*00a0*/ 	.word	0x00000008
        /*00a4*/ 	.short	0x0100
        /*00a6*/ 	.byte	0x08
	.zero		1


	//   ....[3]....
        /*00a8*/ 	.word	0x00000280
        /*00ac*/ 	.word	0x000000ff
        /*00b0*/ 	.word	0x00000090
        /*00b4*/ 	.short	0x0100
        /*00b6*/ 	.byte	0x08
	.zero		1


	//   ....[4]....
        /*00b8*/ 	.word	0x00000290
        /*00bc*/ 	.word	0x000000ff
        /*00c0*/ 	.word	0x00000010
        /*00c4*/ 	.short	0x0100
        /*00c6*/ 	.byte	0x08
	.zero		1


	//   ....[5]....
        /*00c8*/ 	.word	0x000002a0
        /*00cc*/ 	.word	0x000000ff
        /*00d0*/ 	.word	0x00000098
        /*00d4*/ 	.short	0x0100
        /*00d6*/ 	.byte	0x08
	.zero		1


	//   ....[6]....
        /*00d8*/ 	.word	0x000002b0
        /*00dc*/ 	.word	0x000000ff
        /*00e0*/ 	.word	0x00000018
        /*00e4*/ 	.short	0x0100
        /*00e6*/ 	.byte	0x08
	.zero		1


	//   ....[7]....
        /*00e8*/ 	.word	0x000002c0
        /*00ec*/ 	.word	0x000000ff
        /*00f0*/ 	.word	0x000000a0
        /*00f4*/ 	.short	0x0100
        /*00f6*/ 	.byte	0x08
	.zero		1


	//   ....[8]....
        /*00f8*/ 	.word	0x000002d0
        /*00fc*/ 	.word	0x000000ff
        /*0100*/ 	.word	0x00000020
        /*0104*/ 	.short	0x0100
        /*0106*/ 	.byte	0x08
	.zero		1


	//   ....[9]....
        /*0108*/ 	.word	0x000002e0
        /*010c*/ 	.word	0x000000ff
        /*0110*/ 	.word	0x000000a8
        /*0114*/ 	.short	0x0100
        /*0116*/ 	.byte	0x08
	.zero		1


	//   ....[10]....
        /*0118*/ 	.word	0x000002f0
        /*011c*/ 	.word	0x000000ff
        /*0120*/ 	.word	0x00000028
        /*0124*/ 	.short	0x0100
        /*0126*/ 	.byte	0x08
	.zero		1


	//   ....[11]....
        /*0128*/ 	.word	0x00000300
        /*012c*/ 	.word	0x000000ff
        /*0130*/ 	.word	0x000000b0
        /*0134*/ 	.short	0x0100
        /*0136*/ 	.byte	0x08
	.zero		1


	//   ....[12]....
        /*0138*/ 	.word	0x00000310
        /*013c*/ 	.word	0x000000ff
        /*0140*/ 	.word	0x00000030
        /*0144*/ 	.short	0x0100
        /*0146*/ 	.byte	0x08
	.zero		1


	//   ....[13]....
        /*0148*/ 	.word	0x00000320
        /*014c*/ 	.word	0x000000ff
        /*0150*/ 	.word	0x000000b8
        /*0154*/ 	.short	0x0100
        /*0156*/ 	.byte	0x08
	.zero		1


	//   ....[14]....
        /*0158*/ 	.word	0x00000330
        /*015c*/ 	.word	0x000000ff
        /*0160*/ 	.word	0x00000038
        /*0164*/ 	.short	0x0100
        /*0166*/ 	.byte	0x08
	.zero		1


	//   ....[15]....
        /*0168*/ 	.word	0x00000340
        /*016c*/ 	.word	0x000000ff
        /*0170*/ 	.word	0x000000c0
        /*0174*/ 	.short	0x0100
        /*0176*/ 	.byte	0x08
	.zero		1


	//   ....[16]....
        /*0178*/ 	.word	0x00000350
        /*017c*/ 	.word	0x000000ff
        /*0180*/ 	.word	0x00000040
        /*0184*/ 	.short	0x0100
        /*0186*/ 	.byte	0x08
	.zero		1


	//   ....[17]....
        /*0188*/ 	.word	0x00000360
        /*018c*/ 	.word	0x000000ff
        /*0190*/ 	.word	0x000000c8
        /*0194*/ 	.short	0x0100
        /*0196*/ 	.byte	0x08
	.zero		1


	//   ....[18]....
        /*0198*/ 	.word	0x00000370
        /*019c*/ 	.word	0x000000ff
        /*01a0*/ 	.word	0x00000048
        /*01a4*/ 	.short	0x0100
        /*01a6*/ 	.byte	0x08
	.zero		1


	//   ....[19]....
        /*01a8*/ 	.word	0x00000380
        /*01ac*/ 	.word	0x000000ff
        /*01b0*/ 	.word	0x000000d0
        /*01b4*/ 	.short	0x0100
        /*01b6*/ 	.byte	0x08
	.zero		1


	//   ....[20]....
        /*01b8*/ 	.word	0x00000390
        /*01bc*/ 	.word	0x000000ff
        /*01c0*/ 	.word	0x00000050
        /*01c4*/ 	.short	0x0100
        /*01c6*/ 	.byte	0x08
	.zero		1


	//   ....[21]....
        /*01c8*/ 	.word	0x000003a0
        /*01cc*/ 	.word	0x000000ff
        /*01d0*/ 	.word	0x000000d8
        /*01d4*/ 	.short	0x0100
        /*01d6*/ 	.byte	0x08
	.zero		1


	//   ....[22]....
        /*01d8*/ 	.word	0x000003b0
        /*01dc*/ 	.word	0x000000ff
        /*01e0*/ 	.word	0x00000058
        /*01e4*/ 	.short	0x0100
        /*01e6*/ 	.byte	0x08
	.zero		1


	//   ....[23]....
        /*01e8*/ 	.word	0x000003c0
        /*01ec*/ 	.word	0x000000ff
        /*01f0*/ 	.word	0x000000e0
        /*01f4*/ 	.short	0x0100
        /*01f6*/ 	.byte	0x08
	.zero		1


	//   ....[24]....
        /*01f8*/ 	.word	0x000003d0
        /*01fc*/ 	.word	0x000000ff
        /*0200*/ 	.word	0x00000060
        /*0204*/ 	.short	0x0100
        /*0206*/ 	.byte	0x08
	.zero		1


	//   ....[25]....
        /*0208*/ 	.word	0x000003e0
        /*020c*/ 	.word	0x000000ff
        /*0210*/ 	.word	0x000000e8
        /*0214*/ 	.short	0x0100
        /*0216*/ 	.byte	0x08
	.zero		1


	//   ....[26]....
        /*0218*/ 	.word	0x000003f0
        /*021c*/ 	.word	0x000000ff
        /*0220*/ 	.word	0x00000068
        /*0224*/ 	.short	0x0100
        /*0226*/ 	.byte	0x08
	.zero		1


	//   ....[27]....
        /*0228*/ 	.word	0x00000400
        /*022c*/ 	.word	0x000000ff
        /*0230*/ 	.word	0x000000f0
        /*0234*/ 	.short	0x0100
        /*0236*/ 	.byte	0x08
	.zero		1


	//   ....[28]....
        /*0238*/ 	.word	0x00000410
        /*023c*/ 	.word	0x000000ff
        /*0240*/ 	.word	0x00000070
        /*0244*/ 	.short	0x0100
        /*0246*/ 	.byte	0x08
	.zero		1


	//   ....[29]....
        /*0248*/ 	.word	0x00000420
        /*024c*/ 	.word	0x000000ff
        /*0250*/ 	.word	0x000000f8
        /*0254*/ 	.short	0x0100
        /*0256*/ 	.byte	0x08
	.zero		1


	//   ....[30]....
        /*0258*/ 	.word	0x00000430
        /*025c*/ 	.word	0x000000ff
        /*0260*/ 	.word	0x00000078
        /*0264*/ 	.short	0x0100
        /*0266*/ 	.byte	0x08
	.zero		1


	//   ....[31]....
        /*0268*/ 	.word	0x00000440
        /*026c*/ 	.word	0x000000ff
        /*0270*/ 	.word	0x00000100
        /*0274*/ 	.short	0x0100
        /*0276*/ 	.byte	0x08
	.zero		1


	//   ....[32]....
        /*0278*/ 	.word	0x00000450
        /*027c*/ 	.word	0x000000ff
        /*0280*/ 	.word	0x00000080
        /*0284*/ 	.short	0x0100
        /*0286*/ 	.byte	0x08
	.zero		1


	//   ....[33]....
        /*0288*/ 	.word	0x00000460
        /*028c*/ 	.word	0x000000ff
        /*0290*/ 	.word	0x00000108
        /*0294*/ 	.short	0x0100
        /*0296*/ 	.byte	0x08
	.zero		1


	//   ....[34]....
        /*0298*/ 	.word	0x000008e0
        /*029c*/ 	.word	0x000000ff
        /*02a0*/ 	.word	0x00000120
        /*02a4*/ 	.short	0x0100
        /*02a6*/ 	.byte	0x06
	.zero		1


	//   ....[35]....
        /*02a8*/ 	.word	0x00000970
        /*02ac*/ 	.word	0x000000ff
        /*02b0*/ 	.word	0x00000128
        /*02b4*/ 	.short	0x0100
        /*02b6*/ 	.byte	0x06
	.zero		1


	//   ....[36]....
        /*02b8*/ 	.word	0x00001910
        /*02bc*/ 	.word	0x000000ff
        /*02c0*/ 	.word	0x00000000
        /*02c4*/ 	.short	0x010a
        /*02c6*/ 	.byte	0x07
	.zero		1


	//   ....[37]....
        /*02c8*/ 	.word	0x00001970
        /*02cc*/ 	.word	0x000000ff
        /*02d0*/ 	.word	0x00000000
        /*02d4*/ 	.short	0x010a
        /*02d6*/ 	.byte	0x07
	.zero		1


	//   ....[38]....
        /*02d8*/ 	.word	0x00002140
        /*02dc*/ 	.word	0x000000ff
        /*02e0*/ 	.word	0x00000000
        /*02e4*/ 	.short	0x010a
        /*02e6*/ 	.byte	0x0c
	.zero		1


	//   ....[39]....
        /*02e8*/ 	.word	0x00002180
        /*02ec*/ 	.word	0x000000ff
        /*02f0*/ 	.word	0x00000000
        /*02f4*/ 	.short	0x010a
        /*02f6*/ 	.byte	0x0c
	.zero		1


	//   ....[40]....
        /*02f8*/ 	.word	0x000026e0
        /*02fc*/ 	.word	0x0000000e
        /*0300*/ 	.word	0x00000000
        /*0304*/ 	.short	0x0101
        /*0306*/ 	.byte	0x3f
	.zero		1


	//   ....[41]....
        /*0308*/ 	.word	0x00002c80
        /*030c*/ 	.word	0x00000009
        /*0310*/ 	.word	0x00000000
        /*0314*/ 	.short	0x0101
        /*0316*/ 	.byte	0x3f
	.zero		1


	//   ....[42]....
        /*0318*/ 	.word	0x00008a80
        /*031c*/ 	.word	0x00000014
        /*0320*/ 	.word	0x00000088
        /*0324*/ 	.short	0x010a
        /*0326*/ 	.byte	0x3f
	.zero		1


	//   ....[43]....
        /*0328*/ 	.word	0x00008de0
        /*032c*/ 	.word	0x00000008
        /*0330*/ 	.word	0x00000128
        /*0334*/ 	.short	0x0101
        /*0336*/ 	.byte	0x3f
	.zero		1


	//   ....[44]....
        /*0338*/ 	.word	0x00009540
        /*033c*/ 	.word	0x00000007
        /*0340*/ 	.word	0x00000000
        /*0344*/ 	.short	0x010a
        /*0346*/ 	.byte	0x3f
	.zero		1


	//   ....[45]....
        /*0348*/ 	.word	0x000095c0
        /*034c*/ 	.word	0x00000009
        /*0350*/ 	.word	0x00000000
        /*0354*/ 	.short	0x010a
        /*0356*/ 	.byte	0x3f
	.zero		1


	//   ....[46]....
        /*0358*/ 	.word	0x00009650
        /*035c*/ 	.word	0x00000006
        /*0360*/ 	.word	0x00000000
        /*0364*/ 	.short	0x010a
        /*0366*/ 	.byte	0x3f
	.zero		1


	//   ....[47]....
        /*0368*/ 	.word	0x000096e0
        /*036c*/ 	.word	0x00000009
        /*0370*/ 	.word	0x00000000
        /*0374*/ 	.short	0x010a
        /*0376*/ 	.byte	0x3f
	.zero		1


	//   ....[48]....
        /*0378*/ 	.word	0x00009770
        /*037c*/ 	.word	0x00000006
        /*0380*/ 	.word	0x00000000
        /*0384*/ 	.short	0x010a
        /*0386*/ 	.byte	0x3f
	.zero		1


	//   ....[49]....
        /*0388*/ 	.word	0x00009800
        /*038c*/ 	.word	0x00000009
        /*0390*/ 	.word	0x00000000
        /*0394*/ 	.short	0x010a
        /*0396*/ 	.byte	0x3f
	.zero		1


	//   ....[50]....
        /*0398*/ 	.word	0x00009890
        /*039c*/ 	.word	0x00000006
        /*03a0*/ 	.word	0x00000000
        /*03a4*/ 	.short	0x010a
        /*03a6*/ 	.byte	0x3f
	.zero		1


	//   ....[51]....
        /*03a8*/ 	.word	0x00009920
        /*03ac*/ 	.word	0x00000009
        /*03b0*/ 	.word	0x00000000
        /*03b4*/ 	.short	0x010a
        /*03b6*/ 	.byte	0x3f
	.zero		1


	//   ....[52]....
        /*03b8*/ 	.word	0x000099b0
        /*03bc*/ 	.word	0x00000006
        /*03c0*/ 	.word	0x00000000
        /*03c4*/ 	.short	0x010a
        /*03c6*/ 	.byte	0x3f
	.zero		1


	//   ....[53]....
        /*03c8*/ 	.word	0x00009a40
        /*03cc*/ 	.word	0x00000009
        /*03d0*/ 	.word	0x00000000
        /*03d4*/ 	.short	0x010a
        /*03d6*/ 	.byte	0x3f
	.zero		1


	//   ....[54]....
        /*03d8*/ 	.word	0x00009ad0
        /*03dc*/ 	.word	0x00000006
        /*03e0*/ 	.word	0x00000000
        /*03e4*/ 	.short	0x010a
        /*03e6*/ 	.byte	0x3f
	.zero		1


	//   ....[55]....
        /*03e8*/ 	.word	0x00009b60
        /*03ec*/ 	.word	0x00000009
        /*03f0*/ 	.word	0x00000000
        /*03f4*/ 	.short	0x010a
        /*03f6*/ 	.byte	0x3f
	.zero		1


	//   ....[56]....
        /*03f8*/ 	.word	0x00009bf0
        /*03fc*/ 	.word	0x00000006
        /*0400*/ 	.word	0x00000000
        /*0404*/ 	.short	0x010a
        /*0406*/ 	.byte	0x3f
	.zero		1


	//   ....[57]....
        /*0408*/ 	.word	0x00009c80
        /*040c*/ 	.word	0x00000009
        /*0410*/ 	.word	0x00000000
        /*0414*/ 	.short	0x010a
        /*0416*/ 	.byte	0x3f
	.zero		1


	//   ....[58]....
        /*0418*/ 	.word	0x00009d10
        /*041c*/ 	.word	0x00000006
        /*0420*/ 	.word	0x00000000
        /*0424*/ 	.short	0x010a
        /*0426*/ 	.byte	0x3f
	.zero		1


	//   ....[59]....
        /*0428*/ 	.word	0x00009da0
        /*042c*/ 	.word	0x00000009
        /*0430*/ 	.word	0x00000000
        /*0434*/ 	.short	0x010a
        /*0436*/ 	.byte	0x3f
	.zero		1


	//   ....[60]....
        /*0438*/ 	.word	0x00009e30
        /*043c*/ 	.word	0x00000003
        /*0440*/ 	.word	0x00000000
        /*0444*/ 	.short	0x010a
        /*0446*/ 	.byte	0x3f
	.zero		1


	//   ....[61]....
        /*0448*/ 	.word	0x00009ea0
        /*044c*/ 	.word	0x0000000a
        /*0450*/ 	.word	0x00000000
        /*0454*/ 	.short	0x010a
        /*0456*/ 	.byte	0x3f
	.zero		1


	//   ....[62]....
        /*0458*/ 	.word	0x00009f00
        /*045c*/ 	.word	0x0000000e
        /*0460*/ 	.word	0x00000000
        /*0464*/ 	.short	0x010a
        /*0466*/ 	.byte	0x3f
	.zero		1


	//   ....[63]....
        /*0468*/ 	.word	0x00009fd0
        /*046c*/ 	.word	0x00000014
        /*0470*/ 	.word	0x00000088
        /*0474*/ 	.short	0x010a
        /*0476*/ 	.byte	0x3f
	.zero		1


	//   ....[64]....
        /*0478*/ 	.word	0x0000a0a0
        /*047c*/ 	.word	0x00000007
        /*0480*/ 	.word	0x00000000
        /*0484*/ 	.short	0x010a
        /*0486*/ 	.byte	0x3f
	.zero		1


	//   ....[65]....
        /*0488*/ 	.word	0x0000a0f0
        /*048c*/ 	.word	0x00000009
        /*0490*/ 	.word	0x00000000
        /*0494*/ 	.short	0x010a
        /*0496*/ 	.byte	0x3f
	.zero		1


	//   ....[66]....
        /*0498*/ 	.word	0x0000a140
        /*049c*/ 	.word	0x00000006
        /*04a0*/ 	.word	0x00000000
        /*04a4*/ 	.short	0x010a
        /*04a6*/ 	.byte	0x3f
	.zero		1


	//   ....[67]....
        /*04a8*/ 	.word	0x0000a190
        /*04ac*/ 	.word	0x00000009
        /*04b0*/ 	.word	0x00000000
        /*04b4*/ 	.short	0x010a
        /*04b6*/ 	.byte	0x3f
	.zero		1


	//   ....[68]....
        /*04b8*/ 	.word	0x0000a1e0
        /*04bc*/ 	.word	0x00000006
        /*04c0*/ 	.word	0x00000000
        /*04c4*/ 	.short	0x010a
        /*04c6*/ 	.byte	0x3f
	.zero		1


	//   ....[69]....
        /*04c8*/ 	.word	0x0000a230
        /*04cc*/ 	.word	0x00000009
        /*04d0*/ 	.word	0x00000000
        /*04d4*/ 	.short	0x010a
        /*04d6*/ 	.byte	0x3f
	.zero		1


	//   ....[70]....
        /*04d8*/ 	.word	0x0000a280
        /*04dc*/ 	.word	0x00000006
        /*04e0*/ 	.word	0x00000000
        /*04e4*/ 	.short	0x010a
        /*04e6*/ 	.byte	0x3f
	.zero		1


	//   ....[71]....
        /*04e8*/ 	.word	0x0000a2d0
        /*04ec*/ 	.word	0x00000009
        /*04f0*/ 	.word	0x00000000
        /*04f4*/ 	.short	0x010a
        /*04f6*/ 	.byte	0x3f
	.zero		1


	//   ....[72]....
        /*04f8*/ 	.word	0x0000a320
        /*04fc*/ 	.word	0x00000006
        /*0500*/ 	.word	0x00000000
        /*0504*/ 	.short	0x010a
        /*0506*/ 	.byte	0x3f
	.zero		1


	//   ....[73]....
        /*0508*/ 	.word	0x0000a370
        /*050c*/ 	.word	0x00000009
        /*0510*/ 	.word	0x00000000
        /*0514*/ 	.short	0x010a
        /*0516*/ 	.byte	0x3f
	.zero		1


	//   ....[74]....
        /*0518*/ 	.word	0x0000a3c0
        /*051c*/ 	.word	0x00000006
        /*0520*/ 	.word	0x00000000
        /*0524*/ 	.short	0x010a
        /*0526*/ 	.byte	0x3f
	.zero		1


	//   ....[75]....
        /*0528*/ 	.word	0x0000a410
        /*052c*/ 	.word	0x00000009
        /*0530*/ 	.word	0x00000000
        /*0534*/ 	.short	0x010a
        /*0536*/ 	.byte	0x3f
	.zero		1


	//   ....[76]....
        /*0538*/ 	.word	0x0000a460
        /*053c*/ 	.word	0x00000006
        /*0540*/ 	.word	0x00000000
        /*0544*/ 	.short	0x010a
        /*0546*/ 	.byte	0x3f
	.zero		1


	//   ....[77]....
        /*0548*/ 	.word	0x0000a4b0
        /*054c*/ 	.word	0x00000009
        /*0550*/ 	.word	0x00000000
        /*0554*/ 	.short	0x010a
        /*0556*/ 	.byte	0x3f
	.zero		1


	//   ....[78]....
        /*0558*/ 	.word	0x0000a500
        /*055c*/ 	.word	0x00000006
        /*0560*/ 	.word	0x00000000
        /*0564*/ 	.short	0x010a
        /*0566*/ 	.byte	0x3f
	.zero		1


	//   ....[79]....
        /*0568*/ 	.word	0x0000a550
        /*056c*/ 	.word	0x00000009
        /*0570*/ 	.word	0x00000000
        /*0574*/ 	.short	0x010a
        /*0576*/ 	.byte	0x3f
	.zero		1


	//----- nvinfo : EIATTR_NUM_MBARRIERS
	.align		4
.L_28:
        /*0578*/ 	.byte	0x03, 0x38
        /*057a*/ 	.short	0x0024


	//----- nvinfo : EIATTR_EXIT_INSTR_OFFSETS
	.align		4
        /*057c*/ 	.byte	0x04, 0x1c
        /*057e*/ 	.short	(.L_30 - .L_29)


	//   ....[0]....
.L_29:
        /*0580*/ 	.word	0x00000b40


	//   ....[1]....
        /*0584*/ 	.word	0x00001330


	//   ....[2]....
        /*0588*/ 	.word	0x000081a0


	//   ....[3]....
        /*058c*/ 	.word	0x000086f0


	//   ....[4]....
        /*0590*/ 	.word	0x00009e80


	//----- nvinfo : EIATTR_MAX_THREADS
	.align		4
.L_30:
        /*0594*/ 	.byte	0x04, 0x05
        /*0596*/ 	.short	(.L_32 - .L_31)
.L_31:
        /*0598*/ 	.word	0x00000180
        /*059c*/ 	.word	0x00000001
        /*05a0*/ 	.word	0x00000001


	//----- nvinfo : EIATTR_CRS_STACK_SIZE
	.align		4
.L_32:
        /*05a4*/ 	.byte	0x04, 0x1e
        /*05a6*/ 	.short	(.L_34 - .L_33)
.L_33:
        /*05a8*/ 	.word	0x00000000


	//----- nvinfo : EIATTR_CBANK_PARAM_SIZE
	.align		4
.L_34:
        /*05ac*/ 	.byte	0x03, 0x19
        /*05ae*/ 	.short	0x0470


	//----- nvinfo : EIATTR_PARAM_CBANK
	.align		4
        /*05b0*/ 	.byte	0x04, 0x0a
        /*05b2*/ 	.short	(.L_36 - .L_35)
	.align		4
.L_35:
        /*05b4*/ 	.word	index@(.nv.constant0._ZN7cutlass13device_kernelINS_4gemm6kernel13GemmUniversalIN4cute5tupleIJiiiiEEENS1_10collective13CollectiveMmaINS1_37MainloopSm90TmaGmmaWarpSpecializedFP8ILi17ENS5_IJNS4_1CILi2EEENSA_ILi1EEESC_EEENS1_35KernelTmaWarpSpecializedCooperativeEEENS5_IJNSA_ILi384EEENSA_ILi32EEESH_EEENS_12float_e4m3_tENS5_IJlSC_lEEESJ_SK_NS4_8TiledMMAINS4_8MMA_AtomIJNS4_4SM904GMMA30MMA_64x32x32_F32E4M3E4M3_SS_TNILNSO_7ScaleInE1ELSQ_1EEEEEENS4_6LayoutISD_NS5_IJSC_NSA_ILi0EEESU_EEEEENS5_IJNS4_10UnderscoreESX_SX_EEEEENS4_13SM90_TMA_LOADENS4_14ComposedLayoutINS4_7SwizzleILi1ELi4ELi3EEENS4_18smem_ptr_flag_bitsILi8EEENST_INS5_IJNSA_ILi8EEESH_EEENS5_IJSH_SC_EEEEEEEvNS4_8identityENS4_23SM90_TMA_LOAD_MULTICASTES1A_vS1B_EENS_8epilogue10collective6detail29Sm90TmaWarpSpecializedAdapterINS1F_15DefaultEpilogueISJ_SK_SK_NS1E_6thread17LinearCombinationISJ_Li1EffLNS1J_9ScaleType4KindE0ELNS_15FloatRoundStyleE2ESJ_EENS1_15EpilogueDefaultEEEEEvvEEEEvNT_6ParamsE)
        /*05b8*/ 	.short	0x0210
        /*05ba*/ 	.short	0x0470


	//----- nvinfo : EIATTR_SW_WAR
	.align		4
.L_36:
        /*05bc*/ 	.byte	0x04, 0x36
        /*05be*/ 	.short	(.L_38 - .L_37)
.L_37:
        /*05c0*/ 	.word	0x00000008
.L_38:


//--------------------- .nv.callgraph             --------------------------
	.section	.nv.callgraph,"",@"SHT_CUDA_CALLGRAPH"
	.align	4
	.sectionentsize	8
	.align		4
        /*0000*/ 	.word	0x00000000
	.align		4
        /*0004*/ 	.word	0xffffffff
	.align		4
        /*0008*/ 	.word	0x00000000
	.align		4
        /*000c*/ 	.word	0xfffffffe
	.align		4
        /*0010*/ 	.word	0x00000000
	.align		4
        /*0014*/ 	.word	0xfffffffd
	.align		4
        /*0018*/ 	.word	0x00000000
	.align		4
        /*001c*/ 	.word	0xfffffffc


//--------------------- .nv.constant4             --------------------------
	.section	.nv.constant4,"a",@progbits
	.align	8
	.align		8
.nv.constant4:
        /*0000*/ 	.dword	_ZN40_INTERNAL_5e946586_4_k_cu_f6aa2722_131594cuda3std3__45__cpo5beginE
	.align		8
        /*0008*/ 	.dword	_ZN40_INTERNAL_5e946586_4_k_cu_f6aa2722_131594cuda3std3__45__cpo3endE
	.align		8
        /*0010*/ 	.dword	_ZN40_INTERNAL_5e946586_4_k_cu_f6aa2722_131594cuda3std3__45__cpo6cbeginE
	.align		8
        /*0018*/ 	.dword	_ZN40_INTERNAL_5e946586_4_k_cu_f6aa2722_131594cuda3std3__45__cpo4cendE
	.align		8
        /*0020*/ 	.dword	_ZN40_INTERNAL_5e946586_4_k_cu_f6aa2722_131594cuda3std3__442_GLOBAL__N__5e946586_4_k_cu_f6aa2722_131596ignoreE
	.align		8
        /*0028*/ 	.dword	_ZN40_INTERNAL_5e946586_4_k_cu_f6aa2722_131594cuda3std3__419piecewise_constructE
	.align		8
        /*0030*/ 	.dword	_ZN40_INTERNAL_5e946586_4_k_cu_f6aa2722_131594cuda3std3__48in_placeE
	.align		8
        /*0038*/ 	.dword	_ZN40_INTERNAL_5e946586_4_k_cu_f6aa2722_131594cuda3std6ranges3__45__cpo4swapE
	.align		8
        /*0040*/ 	.dword	_ZN40_INTERNAL_5e946586_4_k_cu_f6aa2722_131594cuda3std6ranges3__45__cpo9iter_moveE
	.align		8
        /*0048*/ 	.dword	_ZN40_INTERNAL_5e946586_4_k_cu_f6aa2722_131594cute7productE
	.align		8
        /*0050*/ 	.dword	_ZN40_INTERNAL_5e946586_4_k_cu_f6aa2722_131594cute1_E


//--------------------- .text._ZN7cutlass13device_kernelINS_4gemm6kernel13GemmUniversalIN4cute5tupleIJiiiiEEENS1_10collective13CollectiveMmaINS1_37MainloopSm90TmaGmmaWarpSpecializedFP8ILi17ENS5_IJNS4_1CILi2EEENSA_ILi1EEESC_EEENS1_35KernelTmaWarpSpecializedCooperativeEEENS5_IJNSA_ILi384EEENSA_ILi32EEESH_EEENS_12float_e4m3_tENS5_IJlSC_lEEESJ_SK_NS4_8TiledMMAINS4_8MMA_AtomIJNS4_4SM904GMMA30MMA_64x32x32_F32E4M3E4M3_SS_TNILNSO_7ScaleInE1ELSQ_1EEEEEENS4_6LayoutISD_NS5_IJSC_NSA_ILi0EEESU_EEEEENS5_IJNS4_10UnderscoreESX_SX_EEEEENS4_13SM90_TMA_LOADENS4_14ComposedLayoutINS4_7SwizzleILi1ELi4ELi3EEENS4_18smem_ptr_flag_bitsILi8EEENST_INS5_IJNSA_ILi8EEESH_EEENS5_IJSH_SC_EEEEEEEvNS4_8identityENS4_23SM90_TMA_LOAD_MULTICASTES1A_vS1B_EENS_8epilogue10collective6detail29Sm90TmaWarpSpecializedAdapterINS1F_15DefaultEpilogueISJ_SK_SK_NS1E_6thread17LinearCombinationISJ_Li1EffLNS1J_9ScaleType4KindE0ELNS_15FloatRoundStyleE2ESJ_EENS1_15EpilogueDefaultEEEEEvvEEEEvNT_6ParamsE --------------------------
	.section	.text._ZN7cutlass13device_kernelINS_4gemm6kernel13GemmUniversalIN4cute5tupleIJiiiiEEENS1_10collective13CollectiveMmaINS1_37MainloopSm90TmaGmmaWarpSpecializedFP8ILi17ENS5_IJNS4_1CILi2EEENSA_ILi1EEESC_EEENS1_35KernelTmaWarpSpecializedCooperativeEEENS5_IJNSA_ILi384EEENSA_ILi32EEESH_EEENS_12float_e4m3_tENS5_IJlSC_lEEESJ_SK_NS4_8TiledMMAINS4_8MMA_AtomIJNS4_4SM904GMMA30MMA_64x32x32_F32E4M3E4M3_SS_TNILNSO_7ScaleInE1ELSQ_1EEEEEENS4_6LayoutISD_NS5_IJSC_NSA_ILi0EEESU_EEEEENS5_IJNS4_10UnderscoreESX_SX_EEEEENS4_13SM90_TMA_LOADENS4_14ComposedLayoutINS4_7SwizzleILi1ELi4ELi3EEENS4_18smem_ptr_flag_bitsILi8EEENST_INS5_IJNSA_ILi8EEESH_EEENS5_IJSH_SC_EEEEEEEvNS4_8identityENS4_23SM90_TMA_LOAD_MULTICASTES1A_vS1B_EENS_8epilogue10collective6detail29Sm90TmaWarpSpecializedAdapterINS1F_15DefaultEpilogueISJ_SK_SK_NS1E_6thread17LinearCombinationISJ_Li1EffLNS1J_9ScaleType4KindE0ELNS_15FloatRoundStyleE2ESJ_EENS1_15EpilogueDefaultEEEEEvvEEEEvNT_6ParamsE,"ax",@progbits
	.align	128
.text._ZN7cutlass13device_kernelINS_4gemm6kernel13GemmUniversalIN4cute5tupleIJiiiiEEENS1_10collective13CollectiveMmaINS1_37MainloopSm90TmaGmmaWarpSpecializedFP8ILi17ENS5_IJNS4_1CILi2EEENSA_ILi1EEESC_EEENS1_35KernelTmaWarpSpecializedCooperativeEEENS5_IJNSA_ILi384EEENSA_ILi32EEESH_EEENS_12float_e4m3_tENS5_IJlSC_lEEESJ_SK_NS4_8TiledMMAINS4_8MMA_AtomIJNS4_4SM904GMMA30MMA_64x32x32_F32E4M3E4M3_SS_TNILNSO_7ScaleInE1ELSQ_1EEEEEENS4_6LayoutISD_NS5_IJSC_NSA_ILi0EEESU_EEEEENS5_IJNS4_10UnderscoreESX_SX_EEEEENS4_13SM90_TMA_LOADENS4_14ComposedLayoutINS4_7SwizzleILi1ELi4ELi3EEENS4_18smem_ptr_flag_bitsILi8EEENST_INS5_IJNSA_ILi8EEESH_EEENS5_IJSH_SC_EEEEEEEvNS4_8identityENS4_23SM90_TMA_LOAD_MULTICASTES1A_vS1B_EENS_8epilogue10collective6detail29Sm90TmaWarpSpecializedAdapterINS1F_15DefaultEpilogueISJ_SK_SK_NS1E_6thread17LinearCombinationISJ_Li1EffLNS1J_9ScaleType4KindE0ELNS_15FloatRoundStyleE2ESJ_EENS1_15EpilogueDefaultEEEEEvvEEEEvNT_6ParamsE:
        .type           _ZN7cutlass13device_kernelINS_4gemm6kernel13GemmUniversalIN4cute5tupleIJiiiiEEENS1_10collective13CollectiveMmaINS1_37MainloopSm90TmaGmmaWarpSpecializedFP8ILi17ENS5_IJNS4_1CILi2EEENSA_ILi1EEESC_EEENS1_35KernelTmaWarpSpecializedCooperativeEEENS5_IJNSA_ILi384EEENSA_ILi32EEESH_EEENS_12float_e4m3_tENS5_IJlSC_lEEESJ_SK_NS4_8TiledMMAINS4_8MMA_AtomIJNS4_4SM904GMMA30MMA_64x32x32_F32E4M3E4M3_SS_TNILNSO_7ScaleInE1ELSQ_1EEEEEENS4_6LayoutISD_NS5_IJSC_NSA_ILi0EEESU_EEEEENS5_IJNS4_10UnderscoreESX_SX_EEEEENS4_13SM90_TMA_LOADENS4_14ComposedLayoutINS4_7SwizzleILi1ELi4ELi3EEENS4_18smem_ptr_flag_bitsILi8EEENST_INS5_IJNSA_ILi8EEESH_EEENS5_IJSH_SC_EEEEEEEvNS4_8identityENS4_23SM90_TMA_LOAD_MULTICASTES1A_vS1B_EENS_8epilogue10collective6detail29Sm90TmaWarpSpecializedAdapterINS1F_15DefaultEpilogueISJ_SK_SK_NS1E_6thread17LinearCombinationISJ_Li1EffLNS1J_9ScaleType4KindE0ELNS_15FloatRoundStyleE2ESJ_EENS1_15EpilogueDefaultEEEEEvvEEEEvNT_6ParamsE,@function
        .size           _ZN7cutlass13device_kernelINS_4gemm6kernel13GemmUniversalIN4cute5tupleIJiiiiEEENS1_10collective13CollectiveMmaINS1_37MainloopSm90TmaGmmaWarpSpecializedFP8ILi17ENS5_IJNS4_1CILi2EEENSA_ILi1EEESC_EEENS1_35KernelTmaWarpSpecializedCooperativeEEENS5_IJNSA_ILi384EEENSA_ILi32EEESH_EEENS_12float_e4m3_tENS5_IJlSC_lEEESJ_SK_NS4_8TiledMMAINS4_8MMA_AtomIJNS4_4SM904GMMA30MMA_64x32x32_F32E4M3E4M3_SS_TNILNSO_7ScaleInE1ELSQ_1EEEEEENS4_6LayoutISD_NS5_IJSC_NSA_ILi0EEESU_EEEEENS5_IJNS4_10UnderscoreESX_SX_EEEEENS4_13SM90_TMA_LOADENS4_14ComposedLayoutINS4_7SwizzleILi1ELi4ELi3EEENS4_18smem_ptr_flag_bitsILi8EEENST_INS5_IJNSA_ILi8EEESH_EEENS5_IJSH_SC_EEEEEEEvNS4_8identityENS4_23SM90_TMA_LOAD_MULTICASTES1A_vS1B_EENS_8epilogue10collective6detail29Sm90TmaWarpSpecializedAdapterINS1F_15DefaultEpilogueISJ_SK_SK_NS1E_6thread17LinearCombinationISJ_Li1EffLNS1J_9ScaleType4KindE0ELNS_15FloatRoundStyleE2ESJ_EENS1_15EpilogueDefaultEEEEEvvEEEEvNT_6ParamsE,(.L_x_107 - _ZN7cutlass13device_kernelINS_4gemm6kernel13GemmUniversalIN4cute5tupleIJiiiiEEENS1_10collective13CollectiveMmaINS1_37MainloopSm90TmaGmmaWarpSpecializedFP8ILi17ENS5_IJNS4_1CILi2EEENSA_ILi1EEESC_EEENS1_35KernelTmaWarpSpecializedCooperativeEEENS5_IJNSA_ILi384EEENSA_ILi32EEESH_EEENS_12float_e4m3_tENS5_IJlSC_lEEESJ_SK_NS4_8TiledMMAINS4_8MMA_AtomIJNS4_4SM904GMMA30MMA_64x32x32_F32E4M3E4M3_SS_TNILNSO_7ScaleInE1ELSQ_1EEEEEENS4_6LayoutISD_NS5_IJSC_NSA_ILi0EEESU_EEEEENS5_IJNS4_10UnderscoreESX_SX_EEEEENS4_13SM90_TMA_LOADENS4_14ComposedLayoutINS4_7SwizzleILi1ELi4ELi3EEENS4_18smem_ptr_flag_bitsILi8EEENST_INS5_IJNSA_ILi8EEESH_EEENS5_IJSH_SC_EEEEEEEvNS4_8identityENS4_23SM90_TMA_LOAD_MULTICASTES1A_vS1B_EENS_8epilogue10collective6detail29Sm90TmaWarpSpecializedAdapterINS1F_15DefaultEpilogueISJ_SK_SK_NS1E_6thread17LinearCombinationISJ_Li1EffLNS1J_9ScaleType4KindE0ELNS_15FloatRoundStyleE2ESJ_EENS1_15EpilogueDefaultEEEEEvvEEEEvNT_6ParamsE)
        .other          _ZN7cutlass13device_kernelINS_4gemm6kernel13GemmUniversalIN4cute5tupleIJiiiiEEENS1_10collective13CollectiveMmaINS1_37MainloopSm90TmaGmmaWarpSpecializedFP8ILi17ENS5_IJNS4_1CILi2EEENSA_ILi1EEESC_EEENS1_35KernelTmaWarpSpecializedCooperativeEEENS5_IJNSA_ILi384EEENSA_ILi32EEESH_EEENS_12float_e4m3_tENS5_IJlSC_lEEESJ_SK_NS4_8TiledMMAINS4_8MMA_AtomIJNS4_4SM904GMMA30MMA_64x32x32_F32E4M3E4M3_SS_TNILNSO_7ScaleInE1ELSQ_1EEEEEENS4_6LayoutISD_NS5_IJSC_NSA_ILi0EEESU_EEEEENS5_IJNS4_10UnderscoreESX_SX_EEEEENS4_13SM90_TMA_LOADENS4_14ComposedLayoutINS4_7SwizzleILi1ELi4ELi3EEENS4_18smem_ptr_flag_bitsILi8EEENST_INS5_IJNSA_ILi8EEESH_EEENS5_IJSH_SC_EEEEEEEvNS4_8identityENS4_23SM90_TMA_LOAD_MULTICASTES1A_vS1B_EENS_8epilogue10collective6detail29Sm90TmaWarpSpecializedAdapterINS1F_15DefaultEpilogueISJ_SK_SK_NS1E_6thread17LinearCombinationISJ_Li1EffLNS1J_9ScaleType4KindE0ELNS_15FloatRoundStyleE2ESJ_EENS1_15EpilogueDefaultEEEEEvvEEEEvNT_6ParamsE,@"STO_CUDA_ENTRY STV_DEFAULT"
_ZN7cutlass13device_kernelINS_4gemm6kernel13GemmUniversalIN4cute5tupleIJiiiiEEENS1_10collective13CollectiveMmaINS1_37MainloopSm90TmaGmmaWarpSpecializedFP8ILi17ENS5_IJNS4_1CILi2EEENSA_ILi1EEESC_EEENS1_35KernelTmaWarpSpecializedCooperativeEEENS5_IJNSA_ILi384EEENSA_ILi32EEESH_EEENS_12float_e4m3_tENS5_IJlSC_lEEESJ_SK_NS4_8TiledMMAINS4_8MMA_AtomIJNS4_4SM904GMMA30MMA_64x32x32_F32E4M3E4M3_SS_TNILNSO_7ScaleInE1ELSQ_1EEEEEENS4_6LayoutISD_NS5_IJSC_NSA_ILi0EEESU_EEEEENS5_IJNS4_10UnderscoreESX_SX_EEEEENS4_13SM90_TMA_LOADENS4_14ComposedLayoutINS4_7SwizzleILi1ELi4ELi3EEENS4_18smem_ptr_flag_bitsILi8EEENST_INS5_IJNSA_ILi8EEESH_EEENS5_IJSH_SC_EEEEEEEvNS4_8identityENS4_23SM90_TMA_LOAD_MULTICASTES1A_vS1B_EENS_8epilogue10collective6detail29Sm90TmaWarpSpecializedAdapterINS1F_15DefaultEpilogueISJ_SK_SK_NS1E_6thread17LinearCombinationISJ_Li1EffLNS1J_9ScaleType4KindE0ELNS_15FloatRoundStyleE2ESJ_EENS1_15EpilogueDefaultEEEEEvvEEEEvNT_6ParamsE:
[----:B------:R-:W-:Y:S01]  /*0000*/  LDC R1, c[0x0][0x28] ;  /* 0x00000a00ff017b82 */ /* 0x000fe20000000800 */
[----:B------:R-:W0:Y:S01]  /*0010*/  S2R R4, SR_TID.X ;  /* 0x0000000000047919 */ /* 0x000e220000002100 */
[----:B------:R-:W-:Y:S01]  /*0020*/  ELECT P0, URZ, PT ;  /* 0x00000000003f782f */ /* 0x000fe20003800000 */
[----:B------:R-:W-:Y:S01]  /*0030*/  BSSY B0, `(.L_x_0) ;  /* 0x000000f000007945 */ /* 0x000fe20003800000 */
[--C-:B0-----:R-:W-:Y:S02]  /*0040*/  SHF.R.U32.HI R0, RZ, 0x5, R4.reuse ;  /* 0x00000005ff007819 */ /* 0x101fe40000011604 */
[----:B------:R-:W-:-:S03]  /*0050*/  SHF.R.U32.HI R2, RZ, 0x7, R4 ;  /* 0x00000007ff027819 */ /* 0x000fc60000011604 */
[----:B------:R-:W0:Y:S04]  /*0060*/  SHFL.IDX PT, R8, R0, RZ, 0x1f ;  /* 0x00001fff00087589 */ /* 0x000e2800000e0000 */
[----:B------:R-:W1:Y:S01]  /*0070*/  SHFL.IDX PT, R2, R2, RZ, 0x1f ;  /* 0x00001fff02027589 */ /* 0x000e6200000e0000 */
[----:B0-----:R-:W-:-:S13]  /*0080*/  ISETP.NE.OR P0, PT, R8, RZ, !P0 ;  /* 0x000000ff0800720c */ /* 0x001fda0004705670 */
[----:B-1----:R-:W-:Y:S05]  /*0090*/  @P0 BRA `(.L_x_1) ;  /* 0x0000000000200947 */ /* 0x002fea0003800000 */
[----:B------:R-:W-:Y:S02]  /*00a0*/  ULDC.64 UR4, c[0x0][0x198] ;  /* 0x0000660000047ab9 */ /* 0x000fe40000000a00 */
[----:B------:R-:W-:Y:S02]  /*00b0*/  UIADD3 UR6, UP0, UR4, 0xf0, URZ ;  /* 0x000000f004067890 */ /* 0x000fe4000ff1e03f */
[----:B------:R-:W-:Y:S02]  /*00c0*/  UIADD3 UR4, UP1, UR4, 0x1f0, URZ ;  /* 0x000001f004047890 */ /* 0x000fe4000ff3e03f */
[----:B------:R-:W-:Y:S02]  /*00d0*/  UIADD3.X UR7, URZ, UR5, URZ, UP0, !UPT ;  /* 0x000000053f077290 */ /* 0x000fe400087fe43f */
[----:B------:R-:W-:-:S07]  /*00e0*/  UIADD3.X UR5, URZ, UR5, URZ, UP1, !UPT ;  /* 0x000000053f057290 */ /* 0x000fce0008ffe43f */
[----:B------:R0:W-:Y:S02]  /*00f0*/  UTMACCTL.PF [UR6] ;  /* 0x00000000060079b9 */ /* 0x0001e40008040000 */
[----:B------:R0:W-:Y:S02]  /*0100*/  UTMACCTL.PF [UR4] ;  /* 0x00000000040079b9 */ /* 0x0001e40008040000 */
[----:B0-----:R-:W-:Y:S01]  /*0110*/  NOP ;  /* 0x0000000000007918 */ /* 0x001fe20000000000 */
.L_x_1:
[----:B------:R-:W-:Y:S05]  /*0120*/  BSYNC B0 ;  /* 0x0000000000007941 */ /* 0x000fea0003800000 */
.L_x_0:
[----:B------:R-:W0:Y:S02]  /*0130*/  SHFL.IDX PT, R3, R0, RZ, 0x1f ;  /* 0x00001fff00037589 */ /* 0x000e2400000e0000 */
[----:B0-----:R-:W-:-:S13]  /*0140*/  ISETP.NE.AND P0, PT, R3, RZ, PT ;  /* 0x000000ff0300720c */ /* 0x001fda0003f05270 */
[----:B------:R-:W-:Y:S05]  /*0150*/  @P0 BRA `(.L_x_2) ;  /* 0x0000000000cc0947 */ /* 0x000fea0003800000 */
[----:B------:R-:W-:Y:S01]  /*0160*/  ELECT P0, URZ, PT ;  /* 0x00000000003f782f */ /* 0x000fe20003800000 */
[----:B------:R-:W-:-:S12]  /*0170*/  BSSY B0, `(.L_x_2) ;  /* 0x0000031000007945 */ /* 0x000fd80003800000 */
[----:B------:R-:W-:Y:S05]  /*0180*/  @!P0 BRA `(.L_x_3) ;  /* 0x0000000000bc8947 */ /* 0x000fea0003800000 */
[----:B------:R-:W0:Y:S01]  /*0190*/  S2UR UR8, SR_CgaCtaId ;  /* 0x00000000000879c3 */ /* 0x000e220000008800 */
[----:B------:R-:W-:Y:S01]  /*01a0*/  UMOV UR4, 0x400 ;  /* 0x0000040000047882 */ /* 0x000fe20000000000 */
[----:B------:R-:W-:Y:S01]  /*01b0*/  UMOV UR5, 0x1 ;  /* 0x0000000100057882 */ /* 0x000fe20000000000 */
[----:B------:R-:W-:Y:S02]  /*01c0*/  UMOV UR6, 0x4 ;  /* 0x0000000400067882 */ /* 0x000fe40000000000 */
[----:B------:R-:W-:-:S04]  /*01d0*/  UIADD3 UR6, -UR6, 0x100000, URZ ;  /* 0x0010000006067890 */ /* 0x000fc8000fffe13f */
[----:B------:R-:W-:Y:S02]  /*01e0*/  USHF.L.U32 UR7, UR6, 0xb, URZ ;  /* 0x0000000b06077899 */ /* 0x000fe4000800063f */
[----:B------:R-:W-:Y:S02]  /*01f0*/  USHF.L.U32 UR6, UR6, 0x1, URZ ;  /* 0x0000000106067899 */ /* 0x000fe4000800063f */
[----:B0-----:R-:W-:Y:S02]  /*0200*/  ULEA UR8, UR8, UR4, 0x18 ;  /* 0x0000000408087291 */ /* 0x001fe4000f8ec03f */
[----:B------:R-:W-:-:S04]  /*0210*/  UIADD3 UR4, -UR5, 0x100000, URZ ;  /* 0x0010000005047890 */ /* 0x000fc8000fffe13f */
[----:B------:R-:W-:Y:S02]  /*0220*/  USHF.L.U32 UR5, UR4, 0xb, URZ ;  /* 0x0000000b04057899 */ /* 0x000fe4000800063f */
[----:B------:R-:W-:Y:S01]  /*0230*/  USHF.L.U32 UR4, UR4, 0x1, URZ ;  /* 0x0000000104047899 */ /* 0x000fe2000800063f */
[----:B------:R-:W0:Y:S11]  /*0240*/  FENCE.VIEW.ASYNC.S ;  /* 0x00000000000073c6 */ /* 0x000e360000000000 */
[----:B0-----:R0:W1:Y:S01]  /*0250*/  SYNCS.EXCH.64 URZ, [UR8], UR4 ;  /* 0x00000004083f75b2 */ /* 0x0010620008000100 */
[----:B------:R0:W2:Y:S01]  /*0260*/  SYNCS.EXCH.64 URZ, [UR8+0x88], UR6 ;  /* 0x00008806083f75b2 */ /* 0x0000a20008000100 */
[----:B------:R0:W3:Y:S01]  /*0270*/  SYNCS.EXCH.64 URZ, [UR8+0x8], UR4 ;  /* 0x00000804083f75b2 */ /* 0x0000e20008000100 */
[----:B------:R0:W4:Y:S01]  /*0280*/  SYNCS.EXCH.64 URZ, [UR8+0x90], UR6 ;  /* 0x00009006083f75b2 */ /* 0x0001220008000100 */
[----:B------:R0:W0:Y:S01]  /*0290*/  SYNCS.EXCH.64 URZ, [UR8+0x10], UR4 ;  /* 0x00001004083f75b2 */ /* 0x0000220008000100 */
        /* <DEDUP_REMOVED lines=29> */
[----:B-1234-:R-:W-:Y:S01]  /*0470*/  NOP ;  /* 0x0000000000007918 */ /* 0x01efe20000000000 */
.L_x_3:
[----:B0-----:R-:W-:Y:S05]  /*0480*/  BSYNC B0 ;  /* 0x0000000000007941 */ /* 0x001fea0003800000 */
.L_x_2:
[----:B------:R-:W-:Y:S01]  /*0490*/  SHF.R.S32.HI R5, RZ, 0x1f, R4 ;  /* 0x0000001fff057819 */ /* 0x000fe20000011404 */
[----:B------:R-:W0:Y:S01]  /*04a0*/  SHFL.IDX PT, R0, R0, RZ, 0x1f ;  /* 0x00001fff00007589 */ /* 0x000e2200000e0000 */
[----:B------:R-:W1:Y:S01]  /*04b0*/  S2UR UR8, SR_CTAID.X ;  /* 0x00000000000879c3 */ /* 0x000e620000002500 */
[----:B------:R-:W-:Y:S02]  /*04c0*/  ELECT P0, URZ, PT ;  /* 0x00000000003f782f */ /* 0x000fe40003800000 */
[----:B------:R-:W-:Y:S01]  /*04d0*/  LEA.HI R5, R5, R4, RZ, 0x7 ;  /* 0x0000000405057211 */ /* 0x000fe200078f38ff */
[----:B------:R-:W2:Y:S01]  /*04e0*/  S2R R10, SR_CTAID.Y ;  /* 0x00000000000a7919 */ /* 0x000ea20000002600 */
[----:B------:R-:W-:Y:S01]  /*04f0*/  ULDC UR4, c[0x0][0x150] ;  /* 0x0000540000047ab9 */ /* 0x000fe20000000800 */
[----:B------:R-:W-:Y:S01]  /*0500*/  VIADD R14, R2, 0xffffffff ;  /* 0xffffffff020e7836 */ /* 0x000fe20000000000 */
[----:B------:R-:W-:Y:S01]  /*0510*/  LOP3.LUT R5, R5, 0xffffff80, RZ, 0xc0, !PT ;  /* 0xffffff8005057812 */ /* 0x000fe200078ec0ff */
[----:B------:R-:W-:Y:S01]  /*0520*/  NOP ;  /* 0x0000000000007918 */ /* 0x000fe20000000000 */
[----:B------:R-:W3:Y:S01]  /*0530*/  LDC R12, c[0x0][0x144] ;  /* 0x00005100ff0c7b82 */ /* 0x000ee20000000800 */
[----:B------:R-:W-:Y:S01]  /*0540*/  NOP ;  /* 0x0000000000007918 */ /* 0x000fe20000000000 */
[----:B------:R-:W-:Y:S01]  /*0550*/  ISETP.GE.U32.AND P6, PT, R14, 0x2, PT ;  /* 0x000000020e00780c */ /* 0x000fe20003fc6070 */
[----:B------:R-:W-:Y:S01]  /*0560*/  IMAD.IADD R5, R4, 0x1, -R5 ;  /* 0x0000000104057824 */ /* 0x000fe200078e0a05 */
[----:B------:R-:W-:-:S04]  /*0570*/  ISETP.NE.AND P3, PT, R2, RZ, PT ;  /* 0x000000ff0200720c */ /* 0x000fc80003f65270 */
[----:B------:R-:W-:Y:S01]  /*0580*/  SHF.R.S32.HI R6, RZ, 0x1f, R5 ;  /* 0x0000001fff067819 */ /* 0x000fe20000011405 */
[----:B------:R-:W4:Y:S03]  /*0590*/  LDC R13, c[0x0][0x140] ;  /* 0x00005000ff0d7b82 */ /* 0x000f260000000800 */
[----:B------:R-:W-:Y:S02]  /*05a0*/  LEA.HI R6, R6, R5, RZ, 0x3 ;  /* 0x0000000506067211 */ /* 0x000fe400078f18ff */
[----:B0-----:R-:W-:Y:S02]  /*05b0*/  ISETP.NE.OR P0, PT, R0, RZ, !P0 ;  /* 0x000000ff0000720c */ /* 0x001fe40004705670 */
[--C-:B------:R-:W-:Y:S01]  /*05c0*/  SHF.R.S32.HI R0, RZ, 0x3, R6.reuse ;  /* 0x00000003ff007819 */ /* 0x100fe20000011406 */
[----:B------:R-:W0:Y:S01]  /*05d0*/  LDC R15, c[0x0][0x148] ;  /* 0x00005200ff0f7b82 */ /* 0x000e220000000800 */
[----:B------:R-:W-:-:S02]  /*05e0*/  SHF.R.S32.HI R7, RZ, 0x1f, R6 ;  /* 0x0000001fff077819 */ /* 0x000fc40000011406 */
[----:B------:R-:W-:Y:S02]  /*05f0*/  SHF.R.S32.HI R6, RZ, 0x1f, R3 ;  /* 0x0000001fff067819 */ /* 0x000fe40000011403 */
[----:B-1----:R-:W-:Y:S02]  /*0600*/  I2FP.F32.U32 R9, UR8 ;  /* 0x0000000800097c45 */ /* 0x002fe40008201000 */
[----:B------:R-:W-:Y:S02]  /*0610*/  LEA.HI R7, R7, R0, RZ, 0x2 ;  /* 0x0000000007077211 */ /* 0x000fe400078f10ff */
[----:B------:R-:W-:Y:S01]  /*0620*/  LEA.HI R6, R6, R3, RZ, 0x2 ;  /* 0x0000000306067211 */ /* 0x000fe200078f10ff */
[----:B------:R-:W-:Y:S01]  /*0630*/  FMUL R9, R9, UR4 ;  /* 0x0000000409097c20 */ /* 0x000fe20008400000 */
[----:B------:R-:W-:Y:S01]  /*0640*/  LOP3.LUT R7, R7, 0xfffffffc, RZ, 0xc0, !PT ;  /* 0xfffffffc07077812 */ /* 0x000fe200078ec0ff */
[----:B------:R-:W-:Y:S01]  /*0650*/  VOTEU.ALL UP0, P0 ;  /* 0x00000000003f7886 */ /* 0x000fe20000000000 */
[----:B------:R-:W-:Y:S01]  /*0660*/  LOP3.LUT R6, R6, 0x3ffffffc, RZ, 0xc0, !PT ;  /* 0x3ffffffc06067812 */ /* 0x000fe200078ec0ff */
[----:B------:R-:W-:Y:S01]  /*0670*/  ULDC UR4, c[0x0][0x154] ;  /* 0x0000550000047ab9 */ /* 0x000fe20000000800 */
[----:B----4-:R-:W-:Y:S01]  /*0680*/  ISETP.EQ.U32.AND P2, PT, R13, 0x1, PT ;  /* 0x000000010d00780c */ /* 0x010fe20003f42070 */
[----:B------:R-:W1:Y:S01]  /*0690*/  F2I.U32.TRUNC.NTZ R9, R9 ;  /* 0x0000000900097305 */ /* 0x000e62000020f000 */
[----:B------:R-:W-:Y:S01]  /*06a0*/  IMAD.IADD R7, R0, 0x1, -R7 ;  /* 0x0000000100077824 */ /* 0x000fe200078e0a07 */
[----:B------:R-:W4:Y:S01]  /*06b0*/  @!UP0 S2UR UR7, SR_CgaCtaId ;  /* 0x00000000000789c3 */ /* 0x000f220000008800 */
[----:B------:R-:W-:Y:S01]  /*06c0*/  IMAD.IADD R6, R3, 0x1, -R6 ;  /* 0x0000000103067824 */ /* 0x000fe200078e0a06 */
[----:B--2---:R-:W-:Y:S01]  /*06d0*/  I2FP.F32.U32 R3, R10 ;  /* 0x0000000a00037245 */ /* 0x004fe20000201000 */
[----:B------:R-:W-:Y:S01]  /*06e0*/  @!UP0 UMOV UR6, 0x400 ;  /* 0x0000040000068882 */ /* 0x000fe20000000000 */
[----:B------:R-:W-:Y:S01]  /*06f0*/  VOTEU.ALL UP1, P0 ;  /* 0x00000000003f7886 */ /* 0x000fe20000020000 */
[----:B------:R-:W-:-:S02]  /*0700*/  IMAD R7, R6, 0x4, R7 ;  /* 0x0000000406077824 */ /* 0x000fc400078e0207 */
[----:B------:R-:W-:Y:S01]  /*0710*/  FMUL R6, R3, UR4 ;  /* 0x0000000403067c20 */ /* 0x000fe20008400000 */
[----:B------:R-:W-:Y:S01]  /*0720*/  SHF.R.S32.HI R3, RZ, 0x1f, R8 ;  /* 0x0000001fff037819 */ /* 0x000fe20000011408 */
[----:B------:R-:W-:Y:S01]  /*0730*/  UMOV UR4, 0x20 ;  /* 0x0000002000047882 */ /* 0x000fe20000000000 */
[----:B------:R-:W-:Y:S01]  /*0740*/  LEA.HI R0, R7, R7, RZ, 0x1 ;  /* 0x0000000707007211 */ /* 0x000fe200078f08ff */
[----:B------:R-:W-:-:S04]  /*0750*/  @!UP0 UIADD3 UR4, -UR4, 0x100000, URZ ;  /* 0x0010000004048890 */ /* 0x000fc8000fffe13f */
[----:B------:R-:W-:Y:S02]  /*0760*/  @!UP0 USHF.L.U32 UR5, UR4, 0xb, URZ ;  /* 0x0000000b04058899 */ /* 0x000fe4000800063f */
[----:B------:R-:W-:Y:S01]  /*0770*/  @!UP0 USHF.L.U32 UR4, UR4, 0x1, URZ ;  /* 0x0000000104048899 */ /* 0x000fe2000800063f */
[----:B------:R-:W-:Y:S01]  /*0780*/  LEA.HI R3, R3, R8, RZ, 0x2 ;  /* 0x0000000803037211 */ /* 0x000fe200078f10ff */
[----:B-1----:R-:W-:Y:S01]  /*0790*/  IMAD.MOV R17, RZ, RZ, -R9 ;  /* 0x000000ffff117224 */ /* 0x002fe200078e0a09 */
[----:B------:R-:W-:Y:S01]  /*07a0*/  LOP3.LUT R0, R0, 0xfffffffe, RZ, 0xc0, !PT ;  /* 0xfffffffe00007812 */ /* 0x000fe200078ec0ff */
[----:B------:R-:W1:Y:S01]  /*07b0*/  F2I.U32.TRUNC.NTZ R6, R6 ;  /* 0x0000000600067305 */ /* 0x000e62000020f000 */
[----:B------:R-:W-:Y:S01]  /*07c0*/  LOP3.LUT R3, R3, 0xfffffffc, RZ, 0xc0, !PT ;  /* 0xfffffffc03037812 */ /* 0x000fe200078ec0ff */
[----:B---3--:R-:W-:Y:S02]  /*07d0*/  IMAD R9, R12, R17, UR8 ;  /* 0x000000080c097e24 */ /* 0x008fe4000f8e0211 */
[----:B------:R-:W-:-:S02]  /*07e0*/  IMAD.IADD R0, R7, 0x1, -R0 ;  /* 0x0000000107007824 */ /* 0x000fc400078e0a00 */
[----:B------:R-:W-:-:S03]  /*07f0*/  IMAD.IADD R8, R8, 0x1, -R3 ;  /* 0x0000000108087824 */ /* 0x000fc600078e0a03 */
[----:B------:R-:W-:Y:S01]  /*0800*/  ISETP.NE.AND P4, PT, R0, R9, PT ;  /* 0x000000090000720c */ /* 0x000fe20003f85270 */
[----:B------:R-:W-:Y:S01]  /*0810*/  IMAD.SHL.U32 R0, R7, 0x4, RZ ;  /* 0x0000000407007824 */ /* 0x000fe200078e00ff */
[----:B----4-:R-:W-:Y:S01]  /*0820*/  @!UP0 ULEA UR6, UR7, UR6, 0x18 ;  /* 0x0000000607068291 */ /* 0x010fe2000f8ec03f */
[C---:B------:R-:W-:Y:S01]  /*0830*/  ISETP.NE.AND P1, PT, R8.reuse, 0x3, PT ;  /* 0x000000030800780c */ /* 0x040fe20003f25270 */
[----:B------:R-:W-:Y:S01]  /*0840*/  VOTEU.ALL UP0, P0 ;  /* 0x00000000003f7886 */ /* 0x000fe20000000000 */
[----:B------:R-:W-:Y:S01]  /*0850*/  LOP3.LUT P0, RZ, R5, 0x7, RZ, 0xc0, !PT ;  /* 0x0000000705ff7812 */ /* 0x000fe2000780c0ff */
[----:B-1----:R-:W-:Y:S01]  /*0860*/  IMAD.MOV R20, RZ, RZ, -R6 ;  /* 0x000000ffff147224 */ /* 0x002fe200078e0a06 */
[----:B------:R-:W-:Y:S01]  /*0870*/  LOP3.LUT R7, R7, 0xc, R0, 0x78, !PT ;  /* 0x0000000c07077812 */ /* 0x000fe200078e7800 */
[----:B------:R-:W-:Y:S01]  /*0880*/  IMAD.MOV.U32 R6, RZ, RZ, 0x1 ;  /* 0x00000001ff067424 */ /* 0x000fe200078e00ff */
[----:B------:R-:W-:Y:S01]  /*0890*/  ISETP.EQ.OR P1, PT, R8, RZ, !P1 ;  /* 0x000000ff0800720c */ /* 0x000fe20004f22670 */
[----:B0-----:R-:W-:Y:S01]  /*08a0*/  IMAD R3, R15, R20, R10 ;  /* 0x000000140f037224 */ /* 0x001fe200078e020a */
[----:B------:R-:W-:-:S02]  /*08b0*/  ISETP.LT.U32.AND P0, PT, R7, 0x2, !P0 ;  /* 0x000000020700780c */ /* 0x000fc40004701070 */
[----:B------:R-:W-:Y:S01]  /*08c0*/  @P4 LEA.HI R0, R7, R7, RZ, 0x1 ;  /* 0x0000000707004211 */ /* 0x000fe200078f08ff */
[----:B------:R-:W0:Y:S02]  /*08d0*/  FENCE.VIEW.ASYNC.S ;  /* 0x00000000000073c6 */ /* 0x000e240000000000 */
[----:B0-----:R0:W1:Y:S01]  /*08e0*/  @!UP0 SYNCS.EXCH.64 URZ, [UR6+0x120], UR4 ;  /* 0x00012004063f85b2 */ /* 0x0010620008000100 */
[----:B------:R-:W-:Y:S02]  /*08f0*/  ISETP.EQ.AND P1, PT, R2, RZ, P1 ;  /* 0x000000ff0200720c */ /* 0x000fe40000f22270 */
[----:B------:R-:W-:Y:S02]  /*0900*/  @P4 SHF.R.S32.HI R0, RZ, 0x1, R0 ;  /* 0x00000001ff004819 */ /* 0x000fe40000011400 */
[----:B------:R-:W-:Y:S02]  /*0910*/  SEL R5, RZ, 0x1, !P1 ;  /* 0x00000001ff057807 */ /* 0x000fe40004800000 */
[----:B------:R-:W-:-:S02]  /*0920*/  @P4 ISETP.NE.AND P5, PT, R0, R3, PT ;  /* 0x000000030000420c */ /* 0x000fc40003fa5270 */
[----:B------:R-:W-:Y:S02]  /*0930*/  SEL R3, RZ, 0x1, !P0 ;  /* 0x00000001ff037807 */ /* 0x000fe40004000000 */
[----:B------:R-:W-:Y:S02]  /*0940*/  @P4 SEL R6, RZ, 0x1, P5 ;  /* 0x00000001ff064807 */ /* 0x000fe40002800000 */
[----:B------:R-:W-:Y:S02]  /*0950*/  SEL R5, R5, 0x2, P6 ;  /* 0x0000000205057807 */ /* 0x000fe40003000000 */
[----:B------:R-:W-:Y:S01]  /*0960*/  LOP3.LUT R6, R6, R3, RZ, 0xc0, !PT ;  /* 0x0000000306067212 */ /* 0x000fe200078ec0ff */
[----:B------:R0:W2:Y:S01]  /*0970*/  @!UP1 SYNCS.EXCH.64 URZ, [UR6+0x128], UR4 ;  /* 0x00012804063f95b2 */ /* 0x0000a20008000100 */
[----:B------:R-:W-:Y:S01]  /*0980*/  NOP ;  /* 0x0000000000007918 */ /* 0x000fe20000000000 */
[----:B------:R-:W-:Y:S05]  /*0990*/  @!P2 BRA `(.L_x_4) ;  /* 0x000000000008a947 */ /* 0x000fea0003800000 */
[----:B-12---:R-:W-:Y:S01]  /*09a0*/  UCGABAR_ARV ;  /* 0x00000000000079c7 */ /* 0x006fe20008000000 */
[----:B------:R-:W-:Y:S05]  /*09b0*/  BRA `(.L_x_5) ;  /* 0x0000000000047947 */ /* 0x000fea0003800000 */
.L_x_4:
[----:B-12---:R-:W-:Y:S01]  /*09c0*/  NOP ;  /* 0x0000000000007918 */ /* 0x006fe20000000000 */
.L_x_5:
[----:B------:R-:W1:Y:S01]  /*09d0*/  LDC R0, c[0x0][0x65c] ;  /* 0x00019700ff007b82 */ /* 0x000e620000000800 */
[----:B------:R-:W-:Y:S01]  /*09e0*/  IMAD.U32 R2, RZ, RZ, UR8 ;  /* 0x00000008ff027e24 */ /* 0x000fe2000f8e00ff */
[----:B------:R-:W-:Y:S01]  /*09f0*/  LOP3.LUT R122, R122, 0xfffffffb, RZ, 0xc0, !PT ;  /* 0xfffffffb7a7a7812 */ /* 0x000fe200078ec0ff */
[----:B------:R-:W-:Y:S01]  /*0a00*/  IMAD.MOV.U32 R3, RZ, RZ, RZ ;  /* 0x000000ffff037224 */ /* 0x000fe200078e00ff */
[----:B-1----:R-:W-:-:S13]  /*0a10*/  ISETP.NE.AND P1, PT, R0, 0x1, PT ;  /* 0x000000010000780c */ /* 0x002fda0003f25270 */
[----:B------:R-:W1:Y:S01]  /*0a20*/  @P1 LDC R17, c[0x0][0x10] ;  /* 0x00000400ff111b82 */ /* 0x000e620000000800 */
[----:B------:R-:W-:Y:S01]  /*0a30*/  @P1 IMAD.MOV.U32 R11, RZ, RZ, RZ ;  /* 0x000000ffff0b1224 */ /* 0x000fe200078e00ff */
[----:B------:R-:W-:Y:S01]  /*0a40*/  @P1 LOP3.LUT R122, R122, 0x4, RZ, 0xfc, !PT ;  /* 0x000000047a7a1812 */ /* 0x000fe200078efcff */
[----:B------:R-:W-:-:S05]  /*0a50*/  @P1 IMAD.MOV.U32 R19, RZ, RZ, RZ ;  /* 0x000000ffff131224 */ /* 0x000fca00078e00ff */
[----:B------:R-:W2:Y:S01]  /*0a60*/  @!P1 LDC R13, c[0x0][0xc] ;  /* 0x00000300ff0d9b82 */ /* 0x000ea20000000800 */
[----:B-1----:R-:W-:-:S04]  /*0a70*/  @P1 IMAD.WIDE.U32 R16, R17, UR8, R10 ;  /* 0x0000000811101c25 */ /* 0x002fc8000f8e000a */
[----:B--2---:R-:W-:-:S04]  /*0a80*/  @!P1 IMAD.WIDE.U32 R12, R10, R13, R2 ;  /* 0x0000000d0a0c9225 */ /* 0x004fc800078e0002 */
[----:B------:R-:W-:Y:S02]  /*0a90*/  @P1 IMAD.MOV.U32 R2, RZ, RZ, R16 ;  /* 0x000000ffff021224 */ /* 0x000fe400078e0010 */
[----:B------:R-:W-:Y:S02]  /*0aa0*/  @P1 IMAD.IADD R3, R17, 0x1, R19 ;  /* 0x0000000111031824 */ /* 0x000fe400078e0213 */
[----:B------:R-:W-:Y:S02]  /*0ab0*/  @!P1 IMAD.MOV.U32 R2, RZ, RZ, R12 ;  /* 0x000000ffff029224 */ /* 0x000fe400078e000c */
[----:B------:R-:W-:Y:S01]  /*0ac0*/  @!P1 IMAD.MOV.U32 R3, RZ, RZ, R13 ;  /* 0x000000ffff039224 */ /* 0x000fe200078e000d */
[----:B------:R-:W-:Y:S06]  /*0ad0*/  @!P2 BRA `(.L_x_6) ;  /* 0x00000000000ca947 */ /* 0x000fec0003800000 */
[----:B------:R-:W-:Y:S01]  /*0ae0*/  UCGABAR_WAIT ;  /* 0x0000000000007dc7 */ /* 0x000fe20008000000 */
[----:B------:R-:W-:Y:S01]  /*0af0*/  CCTL.IVALL ;  /* 0x00000000ff00798f */ /* 0x000fe20002000000 */
[----:B------:R-:W-:Y:S05]  /*0b00*/  BRA `(.L_x_7) ;  /* 0x0000000000047947 */ /* 0x000fea0003800000 */
.L_x_6:
[----:B------:R-:W-:Y:S06]  /*0b10*/  BAR.SYNC.DEFER_BLOCKING 0x0 ;  /* 0x0000000000007b1d */ /* 0x000fec0000010000 */
.L_x_7:
[----:B------:R-:W-:Y:S05]  /*0b20*/  @!P3 BRA `(.L_x_8) ;  /* 0x0000007400a0b947 */ /* 0x000fea0003800000 */
[----:B------:R-:W-:-:S13]  /*0b30*/  ISETP.GT.U32.AND P0, PT, R14, 0x1, PT ;  /* 0x000000010e00780c */ /* 0x000fda0003f04070 */
[----:B0-----:R-:W-:Y:S05]  /*0b40*/  @P0 EXIT ;  /* 0x000000000000094d */ /* 0x001fea0003800000 */
[----:B------:R-:W-:Y:S01]  /*0b50*/  ULDC.64 UR4, c[0x0][0x650] ;  /* 0x0001940000047ab9 */ /* 0x000fe20000000a00 */
[----:B------:R-:W-:Y:S01]  /*0b60*/  PRMT R14, RZ, 0x7610, R14 ;  /* 0x00007610ff0e7816 */ /* 0x000fe2000000000e */
[----:B------:R-:W-:Y:S01]  /*0b70*/  IMAD.MOV.U32 R8, RZ, RZ, -0x1 ;  /* 0xffffffffff087424 */ /* 0x000fe200078e00ff */
[----:B------:R-:W-:Y:S01]  /*0b80*/  ISETP.GE.U32.AND P0, PT, R2, UR4, PT ;  /* 0x0000000402007c0c */ /* 0x000fe2000bf06070 */
[----:B------:R-:W-:Y:S02]  /*0b90*/  IMAD.MOV.U32 R13, RZ, RZ, -0x1 ;  /* 0xffffffffff0d7424 */ /* 0x000fe400078e00ff */
[----:B------:R-:W-:Y:S01]  /*0ba0*/  IMAD.MOV.U32 R12, RZ, RZ, -0x1 ;  /* 0xffffffffff0c7424 */ /* 0x000fe200078e00ff */
[----:B------:R-:W-:-:S13]  /*0bb0*/  ISETP.GE.U32.AND.EX P0, PT, R3, UR5, PT, P0 ;  /* 0x0000000503007c0c */ /* 0x000fda000bf06100 */
[----:B------:R-:W-:Y:S05]  /*0bc0*/  @P0 BRA `(.L_x_9) ;  /* 0x0000000400280947 */ /* 0x000fea0003800000 */
[----:B------:R-:W0:Y:S01]  /*0bd0*/  LDC.64 R22, c[0x0][0x628] ;  /* 0x00018a00ff167b82 */ /* 0x000e220000000a00 */
[----:B------:R-:W-:Y:S02]  /*0be0*/  IMAD.MOV.U32 R12, RZ, RZ, R2 ;  /* 0x000000ffff0c7224 */ /* 0x000fe400078e0002 */
[----:B------:R-:W-:-:S05]  /*0bf0*/  IMAD.MOV.U32 R13, RZ, RZ, R3 ;  /* 0x000000ffff0d7224 */ /* 0x000fca00078e0003 */
[----:B------:R-:W1:Y:S08]  /*0c00*/  LDC R8, c[0x0][0x630] ;  /* 0x00018c00ff087b82 */ /* 0x000e700000000800 */
[----:B------:R-:W2:Y:S01]  /*0c10*/  LDC.64 R24, c[0x0][0x620] ;  /* 0x00018800ff187b82 */ /* 0x000ea20000000a00 */
[----:B0-----:R-:W-:-:S04]  /*0c20*/  ISETP.NE.U32.AND P0, PT, R22, RZ, PT ;  /* 0x000000ff1600720c */ /* 0x001fc80003f05070 */
[----:B------:R-:W-:-:S13]  /*0c30*/  ISETP.NE.AND.EX P0, PT, R23, RZ, PT, P0 ;  /* 0x000000ff1700720c */ /* 0x000fda0003f05300 */
[----:B-12---:R-:W-:Y:S05]  /*0c40*/  @!P0 BRA `(.L_x_10) ;  /* 0x0000000000288947 */ /* 0x006fea0003800000 */
[----:B------:R-:W0:Y:S02]  /*0c50*/  LDC R19, c[0x0][0x634] ;  /* 0x00018d00ff137b82 */ /* 0x000e240000000800 */
[----:B0-----:R-:W-:-:S05]  /*0c60*/  IADD3 R19, P0, R2, R19, RZ ;  /* 0x0000001302137210 */ /* 0x001fca0007f1e0ff */
[----:B------:R-:W-:-:S04]  /*0c70*/  IMAD.X R21, RZ, RZ, R3, P0 ;  /* 0x000000ffff157224 */ /* 0x000fc800000e0603 */
[----:B------:R-:W-:-:S04]  /*0c80*/  IMAD.WIDE.U32 R12, R21, R22, RZ ;  /* 0x00000016150c7225 */ /* 0x000fc800078e00ff */
[----:B------:R-:W-:-:S04]  /*0c90*/  IMAD.WIDE.U32 R16, P0, R19, R23, R12 ;  /* 0x0000001713107225 */ /* 0x000fc8000780000c */
[----:B------:R-:W-:-:S04]  /*0ca0*/  IMAD.WIDE.U32 R12, R19, R22, RZ ;  /* 0x00000016130c7225 */ /* 0x000fc800078e00ff */
[----:B------:R-:W-:Y:S01]  /*0cb0*/  IMAD.X R19, RZ, RZ, RZ, P0 ;  /* 0x000000ffff137224 */ /* 0x000fe200000e06ff */
[----:B------:R-:W-:Y:S01]  /*0cc0*/  IADD3 RZ, P0, R13, R16, RZ ;  /* 0x000000100dff7210 */ /* 0x000fe20007f1e0ff */
[----:B------:R-:W-:-:S04]  /*0cd0*/  IMAD.MOV.U32 R18, RZ, RZ, R17 ;  /* 0x000000ffff127224 */ /* 0x000fc800078e0011 */
[----:B------:R-:W-:-:S08]  /*0ce0*/  IMAD.WIDE.U32.X R12, R21, R23, R18, P0 ;  /* 0x00000017150c7225 */ /* 0x000fd000000e0412 */
.L_x_10:
[----:B------:R-:W0:Y:S01]  /*0cf0*/  LDC.64 R22, c[0x0][0x640] ;  /* 0x00019000ff167b82 */ /* 0x000e220000000a00 */
[--C-:B------:R-:W-:Y:S01]  /*0d00*/  SHF.R.U64 R28, R12, R8, R13.reuse ;  /* 0x000000080c1c7219 */ /* 0x100fe2000000120d */
[----:B------:R-:W-:Y:S01]  /*0d10*/  IMAD R30, R15, R20, R10 ;  /* 0x000000140f1e7224 */ /* 0x000fe200078e020a */
[----:B------:R-:W-:Y:S02]  /*0d20*/  SHF.R.U32.HI R8, RZ, R8, R13 ;  /* 0x00000008ff087219 */ /* 0x000fe4000001160d */
[----:B------:R-:W-:-:S03]  /*0d30*/  IADD3 R11, P0, RZ, -R28, RZ ;  /* 0x8000001cff0b7210 */ /* 0x000fc60007f1e0ff */
[----:B------:R-:W1:Y:S02]  /*0d40*/  LDC R14, c[0x0][0x618] ;  /* 0x00018600ff0e7b82 */ /* 0x000e640000000800 */
[----:B------:R-:W-:-:S04]  /*0d50*/  IMAD.X R13, RZ, RZ, ~R8, P0 ;  /* 0x000000ffff0d7224 */ /* 0x000fc800000e0e08 */
[-C--:B------:R-:W-:Y:S02]  /*0d60*/  IMAD R8, R13, R24.reuse, RZ ;  /* 0x000000180d087224 */ /* 0x080fe400078e02ff */
[----:B------:R-:W2:Y:S01]  /*0d70*/  LDC R17, c[0x0][0x608] ;  /* 0x00018200ff117b82 */ /* 0x000ea20000000800 */
[----:B------:R-:W-:-:S04]  /*0d80*/  IMAD.WIDE.U32 R12, R11, R24, R2 ;  /* 0x000000180b0c7225 */ /* 0x000fc800078e0002 */
[----:B------:R-:W-:Y:S02]  /*0d90*/  IMAD R11, R11, R25, R8 ;  /* 0x000000190b0b7224 */ /* 0x000fe400078e0208 */
[----:B------:R-:W-:Y:S01]  /*0da0*/  IMAD.MOV.U32 R25, RZ, RZ, 0x1 ;  /* 0x00000001ff197424 */ /* 0x000fe200078e00ff */
[----:B------:R-:W3:Y:S01]  /*0db0*/  LDC R18, c[0x0][0x658] ;  /* 0x00019600ff127b82 */ /* 0x000ee20000000800 */
[----:B0-----:R-:W-:Y:S01]  /*0dc0*/  ISETP.NE.U32.AND P0, PT, R22, RZ, PT ;  /* 0x000000ff1600720c */ /* 0x001fe20003f05070 */
[----:B------:R-:W-:Y:S02]  /*0dd0*/  IMAD.IADD R11, R13, 0x1, R11 ;  /* 0x000000010d0b7824 */ /* 0x000fe400078e020b */
[----:B------:R-:W-:Y:S01]  /*0de0*/  IMAD.MOV.U32 R13, RZ, RZ, -0x1 ;  /* 0xffffffffff0d7424 */ /* 0x000fe200078e00ff */
[----:B------:R-:W-:-:S03]  /*0df0*/  ISETP.NE.AND.EX P0, PT, R23, RZ, PT, P0 ;  /* 0x000000ff1700720c */ /* 0x000fc60003f05300 */
[----:B------:R-:W0:Y:S01]  /*0e00*/  LDC R21, c[0x0][0x600] ;  /* 0x00018000ff157b82 */ /* 0x000e220000000800 */
[-CC-:B-1----:R-:W-:Y:S02]  /*0e10*/  SHF.R.U64 R19, R12, R14.reuse, R11.reuse ;  /* 0x0000000e0c137219 */ /* 0x182fe4000000120b */
[----:B------:R-:W-:-:S05]  /*0e20*/  SHF.R.U32.HI R8, RZ, R14, R11 ;  /* 0x0000000eff087219 */ /* 0x000fca000001160b */
[----:B------:R-:W1:Y:S01]  /*0e30*/  LDC R24, c[0x0][0x648] ;  /* 0x00019200ff187b82 */ /* 0x000e620000000800 */
[-CC-:B--2---:R-:W-:Y:S02]  /*0e40*/  SHF.R.U64 R29, R19, R17.reuse, R8.reuse ;  /* 0x00000011131d7219 */ /* 0x184fe40000001208 */
[----:B------:R-:W-:-:S05]  /*0e50*/  SHF.R.U32.HI R11, RZ, R17, R8 ;  /* 0x00000011ff0b7219 */ /* 0x000fca0000011608 */
[----:B------:R-:W2:Y:S01]  /*0e60*/  LDC R26, c[0x0][0x638] ;  /* 0x00018e00ff1a7b82 */ /* 0x000ea20000000800 */
[-CC-:B---3--:R-:W-:Y:S02]  /*0e70*/  SHF.R.U64 R20, R29, R18.reuse, R11.reuse ;  /* 0x000000121d147219 */ /* 0x188fe4000000120b */
[-C--:B------:R-:W-:Y:S02]  /*0e80*/  SHF.L.U32 R8, R13, R18.reuse, RZ ;  /* 0x000000120d087219 */ /* 0x080fe400000006ff */
[----:B------:R-:W-:Y:S01]  /*0e90*/  SHF.R.U32.HI R11, RZ, R18, R11 ;  /* 0x00000012ff0b7219 */ /* 0x000fe2000001160b */
[----:B------:R-:W-:Y:S01]  /*0ea0*/  IMAD.MOV.U32 R10, RZ, RZ, R20 ;  /* 0x000000ffff0a7224 */ /* 0x000fe200078e0014 */
[----:B------:R-:W-:Y:S01]  /*0eb0*/  LOP3.LUT R16, RZ, R8, RZ, 0x33, !PT ;  /* 0x00000008ff107212 */ /* 0x000fe200078e33ff */
[----:B------:R-:W3:Y:S01]  /*0ec0*/  LDC R27, c[0x0][0x610] ;  /* 0x00018400ff1b7b82 */ /* 0x000ee20000000800 */
[----:B------:R-:W-:Y:S05]  /*0ed0*/  @!P0 BRA `(.L_x_11) ;  /* 0x0000000000288947 */ /* 0x000fea0003800000 */
[----:B------:R-:W4:Y:S02]  /*0ee0*/  LDC R15, c[0x0][0x64c] ;  /* 0x00019300ff0f7b82 */ /* 0x000f240000000800 */
[----:B----4-:R-:W-:-:S05]  /*0ef0*/  IADD3 R15, P0, R20, R15, RZ ;  /* 0x0000000f140f7210 */ /* 0x010fca0007f1e0ff */
        /* <DEDUP_REMOVED lines=8> */
.L_x_11:
[----:B-1----:R-:W-:Y:S01]  /*0f80*/  SHF.R.U64 R10, R10, R24, R11 ;  /* 0x000000180a0a7219 */ /* 0x002fe2000000120b */
[----:B0-----:R-:W-:Y:S01]  /*0f90*/  VIADD R12, R21, 0xffffffff ;  /* 0xffffffff150c7836 */ /* 0x001fe20000000000 */
[----:B------:R-:W-:Y:S01]  /*0fa0*/  SHF.L.U32 R8, R25, R18, RZ ;  /* 0x0000001219087219 */ /* 0x000fe200000006ff */
[----:B------:R-:W-:Y:S01]  /*0fb0*/  IMAD.MOV.U32 R14, RZ, RZ, 0x1 ;  /* 0x00000001ff0e7424 */ /* 0x000fe200078e00ff */
[----:B------:R-:W-:Y:S01]  /*0fc0*/  LOP3.LUT R11, R29, R16, RZ, 0xc0, !PT ;  /* 0x000000101d0b7212 */ /* 0x000fe200078ec0ff */
[----:B------:R-:W-:Y:S01]  /*0fd0*/  IMAD.MOV R13, RZ, RZ, -R10 ;  /* 0x000000ffff0d7224 */ /* 0x000fe200078e0a0a */
[----:B------:R-:W-:Y:S02]  /*0fe0*/  SEL R9, R9, R30, !P1 ;  /* 0x0000001e09097207 */ /* 0x000fe40004800000 */
[----:B------:R-:W-:Y:S01]  /*0ff0*/  LOP3.LUT R12, R19, R12, RZ, 0xc0, !PT ;  /* 0x0000000c130c7212 */ /* 0x000fe200078ec0ff */
[----:B------:R-:W-:Y:S02]  /*1000*/  IMAD R10, R8, R10, R11 ;  /* 0x0000000a080a7224 */ /* 0x000fe400078e020b */
[----:B--2---:R-:W-:-:S02]  /*1010*/  IMAD R8, R13, R26, R20 ;  /* 0x0000001a0d087224 */ /* 0x004fc400078e0214 */
[----:B---3--:R-:W-:Y:S02]  /*1020*/  IMAD R9, R10, R27, R9 ;  /* 0x0000001b0a097224 */ /* 0x008fe400078e0209 */
[----:B------:R-:W-:Y:S02]  /*1030*/  IMAD R8, R8, R21, R12 ;  /* 0x0000001508087224 */ /* 0x000fe400078e020c */
[----:B------:R-:W-:-:S03]  /*1040*/  IMAD.MOV.U32 R12, RZ, RZ, R28 ;  /* 0x000000ffff0c7224 */ /* 0x000fc600078e001c */
[----:B------:R-:W-:Y:S02]  /*1050*/  SEL R13, R8, R9, !P1 ;  /* 0x00000009080d7207 */ /* 0x000fe40004800000 */
[----:B------:R-:W-:-:S07]  /*1060*/  SEL R8, R9, R8, !P1 ;  /* 0x0000000809087207 */ /* 0x000fce0004800000 */
.L_x_9:
[----:B------:R-:W-:-:S08]  /*1070*/  NOP ;  /* 0x0000000000007918 */ /* 0x000fd00000000000 */
[----:B------:R-:W0:Y:S02]  /*1080*/  USETMAXREG.TRY_ALLOC.CTAPOOL UP0, 0xe8 ;  /* 0x000000e8000079c8 */ /* 0x000e240008000600 */
[----:B0-----:R-:W-:-:S13]  /*1090*/  PLOP3.LUT P0, PT, PT, PT, UP0, 0x80, 0x0 ;  /* 0x000000000000781c */ /* 0x001fda0003f0f008 */
[----:B------:R-:W-:Y:S05]  /*10a0*/  @!P0 BRA `(.L_x_9) ;  /* 0xfffffffc00f08947 */ /* 0x000fea000383ffff */
[----:B------:R-:W-:Y:S01]  /*10b0*/  ULDC.64 UR4, c[0x0][0x598] ;  /* 0x0001660000047ab9 */ /* 0x000fe20000000a00 */
[----:B------:R-:W-:Y:S01]  /*10c0*/  ULDC.64 UR16, c[0x0][0x208] ;  /* 0x0000820000107ab9 */ /* 0x000fe20000000a00 */
[----:B------:R-:W-:-:S04]  /*10d0*/  ISETP.NE.U32.AND P0, PT, RZ, UR4, PT ;  /* 0x00000004ff007c0c */ /* 0x000fc8000bf05070 */
[----:B------:R-:W-:-:S13]  /*10e0*/  ISETP.NE.AND.EX P0, PT, RZ, UR5, PT, P0 ;  /* 0x00000005ff007c0c */ /* 0x000fda000bf05300 */
[----:B------:R-:W-:Y:S05]  /*10f0*/  @!P0 BRA `(.L_x_12) ;  /* 0x00000000001c8947 */ /* 0x000fea0003800000 */
[----:B------:R-:W0:Y:S02]  /*1100*/  LDC.64 R10, c[0x0][0x598] ;  /* 0x00016600ff0a7b82 */ /* 0x000e240000000a00 */
[----:B0-----:R-:W2:Y:S02]  /*1110*/  LDG.E.64 R10, desc[UR16][R10.64] ;  /* 0x000000100a0a7981 */ /* 0x001ea4000c1e1b00 */
[----:B--2---:R-:W-:-:S04]  /*1120*/  ISETP.NE.U32.AND P0, PT, R10, RZ, PT ;  /* 0x000000ff0a00720c */ /* 0x004fc80003f05070 */
[----:B------:R-:W-:-:S13]  /*1130*/  ISETP.NE.AND.EX P0, PT, R11, RZ, PT, P0 ;  /* 0x000000ff0b00720c */ /* 0x000fda0003f05300 */
[----:B------:R-:W-:Y:S05]  /*1140*/  @!P0 BRA `(.L_x_12) ;  /* 0x0000000000088947 */ /* 0x000fea0003800000 */
[----:B------:R0:W5:Y:S01]  /*1150*/  LD.E R72, desc[UR16][R10.64] ;  /* 0x000000100a487980 */ /* 0x000162000c101900 */
[----:B------:R-:W-:Y:S05]  /*1160*/  BRA `(.L_x_13) ;  /* 0x0000000000207947 */ /* 0x000fea0003800000 */
.L_x_12:
[----:B------:R-:W-:Y:S02]  /*1170*/  ULDC.64 UR4, c[0x0][0x588] ;  /* 0x0001620000047ab9 */ /* 0x000fe40000000a00 */
[----:B------:R-:W-:-:S04]  /*1180*/  ISETP.NE.U32.AND P0, PT, RZ, UR4, PT ;  /* 0x00000004ff007c0c */ /* 0x000fc8000bf05070 */
[----:B------:R-:W-:-:S13]  /*1190*/  ISETP.NE.AND.EX P0, PT, RZ, UR5, PT, P0 ;  /* 0x00000005ff007c0c */ /* 0x000fda000bf05300 */
[----:B------:R-:W-:Y:S05]  /*11a0*/  @!P0 BRA `(.L_x_14) ;  /* 0x00000000000c8947 */ /* 0x000fea0003800000 */
[----:B------:R-:W0:Y:S02]  /*11b0*/  LDC.64 R72, c[0x0][0x588] ;  /* 0x00016200ff487b82 */ /* 0x000e240000000a00 */
[----:B0-----:R1:W5:Y:S01]  /*11c0*/  LDG.E R72, desc[UR16][R72.64] ;  /* 0x0000001048487981 */ /* 0x001362000c1e1900 */
[----:B------:R-:W-:Y:S05]  /*11d0*/  BRA `(.L_x_13) ;  /* 0x0000000000047947 */ /* 0x000fea0003800000 */
.L_x_14:
[----:B------:R-:W2:Y:S02]  /*11e0*/  LDC R72, c[0x0][0x580] ;  /* 0x00016000ff487b82 */ /* 0x000ea40000000800 */
.L_x_13:
[----:B------:R-:W-:Y:S02]  /*11f0*/  ULDC.64 UR4, c[0x0][0x5a0] ;  /* 0x0001680000047ab9 */ /* 0x000fe40000000a00 */
[----:B------:R-:W-:-:S04]  /*1200*/  ISETP.NE.U32.AND P0, PT, RZ, UR4, PT ;  /* 0x00000004ff007c0c */ /* 0x000fc8000bf05070 */
[----:B------:R-:W-:-:S13]  /*1210*/  ISETP.NE.AND.EX P0, PT, RZ, UR5, PT, P0 ;  /* 0x00000005ff007c0c */ /* 0x000fda000bf05300 */
[----:B------:R-:W-:Y:S05]  /*1220*/  @!P0 BRA `(.L_x_15) ;  /* 0x00000000001c8947 */ /* 0x000fea0003800000 */
[----:B0-----:R-:W0:Y:S02]  /*1230*/  LDC.64 R10, c[0x0][0x5a0] ;  /* 0x00016800ff0a7b82 */ /* 0x001e240000000a00 */
[----:B0-----:R-:W3:Y:S02]  /*1240*/  LDG.E.64 R10, desc[UR16][R10.64] ;  /* 0x000000100a0a7981 */ /* 0x001ee4000c1e1b00 */
[----:B---3--:R-:W-:-:S04]  /*1250*/  ISETP.NE.U32.AND P0, PT, R10, RZ, PT ;  /* 0x000000ff0a00720c */ /* 0x008fc80003f05070 */
[----:B------:R-:W-:-:S13]  /*1260*/  ISETP.NE.AND.EX P0, PT, R11, RZ, PT, P0 ;  /* 0x000000ff0b00720c */ /* 0x000fda0003f05300 */
[----:B------:R-:W-:Y:S05]  /*1270*/  @!P0 BRA `(.L_x_15) ;  /* 0x0000000000088947 */ /* 0x000fea0003800000 */
[----:B-1----:R0:W5:Y:S01]  /*1280*/  LD.E R73, desc[UR16][R10.64] ;  /* 0x000000100a497980 */ /* 0x002162000c101900 */
[----:B------:R-:W-:Y:S05]  /*1290*/  BRA `(.L_x_16) ;  /* 0x0000000000207947 */ /* 0x000fea0003800000 */
.L_x_15:
[----:B------:R-:W-:Y:S02]  /*12a0*/  ULDC.64 UR4, c[0x0][0x590] ;  /* 0x0001640000047ab9 */ /* 0x000fe40000000a00 */
[----:B------:R-:W-:-:S04]  /*12b0*/  ISETP.NE.U32.AND P0, PT, RZ, UR4, PT ;  /* 0x00000004ff007c0c */ /* 0x000fc8000bf05070 */
[----:B------:R-:W-:-:S13]  /*12c0*/  ISETP.NE.AND.EX P0, PT, RZ, UR5, PT, P0 ;  /* 0x00000005ff007c0c */ /* 0x000fda000bf05300 */
[----:B------:R-:W-:Y:S05]  /*12d0*/  @!P0 BRA `(.L_x_17) ;  /* 0x00000000000c8947 */ /* 0x000fea0003800000 */
[----:B0-----:R-:W1:Y:S02]  /*12e0*/  LDC.64 R10, c[0x0][0x590] ;  /* 0x00016400ff0a7b82 */ /* 0x001e640000000a00 */
[----:B-1----:R1:W5:Y:S01]  /*12f0*/  LDG.E R73, desc[UR16][R10.64] ;  /* 0x000000100a497981 */ /* 0x002362000c1e1900 */
[----:B------:R-:W-:Y:S05]  /*1300*/  BRA `(.L_x_16) ;  /* 0x0000000000047947 */ /* 0x000fea0003800000 */
.L_x_17:
[----:B-1----:R-:W3:Y:S02]  /*1310*/  LDC R73, c[0x0][0x584] ;  /* 0x00016100ff497b82 */ /* 0x002ee40000000800 */
.L_x_16:
[----:B------:R-:W-:-:S13]  /*1320*/  LOP3.LUT P0, RZ, R14, 0xff, RZ, 0xc0, !PT ;  /* 0x000000ff0eff7812 */ /* 0x000fda000780c0ff */
[----:B------:R-:W-:Y:S05]  /*1330*/  @!P0 EXIT ;  /* 0x000000000000894d */ /* 0x000fea0003800000 */
[----:B01----:R-:W0:Y:S01]  /*1340*/  LDC.64 R10, c[0x0][0x5c8] ;  /* 0x00017200ff0a7b82 */ /* 0x003e220000000a00 */
[----:B------:R-:W-:Y:S01]  /*1350*/  ULDC UR4, c[0x0][0x28c] ;  /* 0x0000a30000047ab9 */ /* 0x000fe20000000800 */
[----:B------:R-:W-:Y:S01]  /*1360*/  LOP3.LUT R142, R5, 0x1, RZ, 0xfc, !PT ;  /* 0x00000001058e7812 */ /* 0x000fe200078efcff */
[----:B------:R-:W-:-:S04]  /*1370*/  UIADD3 UR4, UR4, 0x1f, URZ ;  /* 0x0000001f04047890 */ /* 0x000fc8000fffe03f */
[----:B------:R-:W-:-:S04]  /*1380*/  USHF.R.S32.HI UR5, URZ, 0x1f, UR4 ;  /* 0x0000001f3f057899 */ /* 0x000fc80008011404 */
[----:B------:R-:W-:-:S03]  /*1390*/  ULEA.HI UR5, UR5, UR4, URZ, 0x5 ;  /* 0x0000000405057291 */ /* 0x000fc6000f8f283f */
[----:B------:R-:W-:Y:S01]  /*13a0*/  UMOV UR4, URZ ;  /* 0x0000003f00047c82 */ /* 0x000fe20008000000 */
[----:B------:R-:W-:-:S03]  /*13b0*/  USHF.R.S32.HI UR9, URZ, 0x5, UR5 ;  /* 0x000000053f097899 */ /* 0x000fc60008011405 */
[----:B------:R-:W-:Y:S01]  /*13c0*/  UMOV UR5, URZ ;  /* 0x0000003f00057c82 */ /* 0x000fe20008000000 */
[C-C-:B0-----:R-:W-:Y:S01]  /*13d0*/  SHF.L.U64.HI R74, R10.reuse, 0x7, R11.reuse ;  /* 0x000000070a4a7819 */ /* 0x141fe2000001020b */
[C---:B------:R-:W-:Y:S01]  /*13e0*/  IMAD.SHL.U32 R77, R10.reuse, 0x80, RZ ;  /* 0x000000800a4d7824 */ /* 0x040fe200078e00ff */
[C-C-:B------:R-:W-:Y:S01]  /*13f0*/  SHF.L.U64.HI R75, R10.reuse, 0x3, R11.reuse ;  /* 0x000000030a4b7819 */ /* 0x140fe2000001020b */
[C---:B------:R-:W-:Y:S01]  /*1400*/  IMAD.SHL.U32 R79, R10.reuse, 0x8, RZ ;  /* 0x000000080a4f7824 */ /* 0x040fe200078e00ff */
[C---:B------:R-:W-:Y:S01]  /*1410*/  SHF.L.U64.HI R76, R10.reuse, 0x8, R11 ;  /* 0x000000080a4c7819 */ /* 0x040fe2000001020b */
[----:B------:R-:W-:-:S07]  /*1420*/  IMAD.SHL.U32 R81, R10, 0x100, RZ ;  /* 0x000001000a517824 */ /* 0x000fce00078e00ff */
.L_x_46:
[----:B------:R-:W-:Y:S01]  /*1430*/  LOP3.LUT R9, R4, 0x80, RZ, 0xc0, !PT ;  /* 0x0000008004097812 */ /* 0x000fe200078ec0ff */
[----:B0-----:R-:W0:Y:S01]  /*1440*/  S2UR UR13, SR_CgaCtaId ;  /* 0x00000000000d79c3 */ /* 0x001e220000008800 */
[----:B------:R-:W-:Y:S01]  /*1450*/  UMOV UR12, 0x400 ;  /* 0x00000400000c7882 */ /* 0x000fe20000000000 */
[----:B------:R-:W-:Y:S01]  /*1460*/  UMOV UR6, URZ ;  /* 0x0000003f00067c82 */ /* 0x000fe20008000000 */
[----:B------:R-:W-:Y:S01]  /*1470*/  SHF.R.U32.HI R9, RZ, 0x7, R9 ;  /* 0x00000007ff097819 */ /* 0x000fe20000011609 */
[----:B------:R-:W-:Y:S01]  /*1480*/  UMOV UR7, URZ ;  /* 0x0000003f00077c82 */ /* 0x000fe20008000000 */
[----:B------:R-:W-:Y:S01]  /*1490*/  UMOV UR18, UR5 ;  /* 0x0000000500127c82 */ /* 0x000fe20008000000 */
[----:B------:R-:W-:Y:S01]  /*14a0*/  IMAD.MOV.U32 R80, RZ, RZ, RZ ;  /* 0x000000ffff507224 */ /* 0x000fe200078e00ff */
[----:B------:R-:W-:Y:S01]  /*14b0*/  CS2R R84, SRZ ;  /* 0x0000000000547805 */ /* 0x000fe2000001ff00 */
[----:B------:R-:W1:Y:S01]  /*14c0*/  LDC R10, c[0x0][0x28c] ;  /* 0x0000a300ff0a7b82 */ /* 0x000e620000000800 */
[----:B------:R-:W4:Y:S01]  /*14d0*/  SHFL.IDX PT, R9, R9, RZ, 0x1f ;  /* 0x00001fff09097589 */ /* 0x000f2200000e0000 */
[----:B------:R-:W-:Y:S01]  /*14e0*/  IMAD.MOV.U32 R78, RZ, RZ, RZ ;  /* 0x000000ffff4e7224 */ /* 0x000fe200078e00ff */
[----:B------:R-:W-:-:S02]  /*14f0*/  CS2R R82, SRZ ;  /* 0x0000000000527805 */ /* 0x000fc4000001ff00 */
[----:B------:R-:W-:Y:S02]  /*1500*/  CS2R R86, SRZ ;  /* 0x0000000000567805 */ /* 0x000fe4000001ff00 */
[----:B------:R-:W-:Y:S02]  /*1510*/  CS2R R88, SRZ ;  /* 0x0000000000587805 */ /* 0x000fe4000001ff00 */
[----:B------:R-:W-:Y:S02]  /*1520*/  CS2R R90, SRZ ;  /* 0x00000000005a7805 */ /* 0x000fe4000001ff00 */
[----:B------:R-:W-:Y:S02]  /*1530*/  CS2R R92, SRZ ;  /* 0x00000000005c7805 */ /* 0x000fe4000001ff00 */
[----:B------:R-:W-:Y:S02]  /*1540*/  CS2R R94, SRZ ;  /* 0x00000000005e7805 */ /* 0x000fe4000001ff00 */
        /* <DEDUP_REMOVED lines=12> */
[----:B------:R-:W-:Y:S01]  /*1610*/  CS2R R120, SRZ ;  /* 0x0000000000787805 */ /* 0x000fe2000001ff00 */
[----:B------:R-:W-:Y:S01]  /*1620*/  IMAD.MOV.U32 R123, RZ, RZ, RZ ;  /* 0x000000ffff7b7224 */ /* 0x000fe200078e00ff */
[----:B------:R-:W-:-:S02]  /*1630*/  CS2R R124, SRZ ;  /* 0x00000000007c7805 */ /* 0x000fc4000001ff00 */
[----:B-1----:R-:W-:Y:S02]  /*1640*/  ISETP.GE.AND P0, PT, R10, 0x1, PT ;  /* 0x000000010a00780c */ /* 0x002fe40003f06270 */
[----:B------:R-:W-:Y:S02]  /*1650*/  CS2R R126, SRZ ;  /* 0x00000000007e7805 */ /* 0x000fe4000001ff00 */
[----:B----4-:R-:W-:Y:S01]  /*1660*/  R2UR UR8, R9 ;  /* 0x00000000090872ca */ /* 0x010fe200000e0000 */
[----:B------:R-:W-:Y:S01]  /*1670*/  IMAD.MOV.U32 R129, RZ, RZ, RZ ;  /* 0x000000ffff817224 */ /* 0x000fe200078e00ff */
[----:B------:R-:W-:Y:S01]  /*1680*/  CS2R R56, SRZ ;  /* 0x0000000000387805 */ /* 0x000fe2000001ff00 */
[----:B------:R-:W-:Y:S01]  /*1690*/  IMAD.U32 R15, RZ, RZ, UR4 ;  /* 0x00000004ff0f7e24 */ /* 0x000fe2000f8e00ff */
        /* <DEDUP_REMOVED lines=8> */
[----:B------:R-:W-:Y:S01]  /*1720*/  CS2R R42, SRZ ;  /* 0x00000000002a7805 */ /* 0x000fe2000001ff00 */
[----:B------:R-:W-:Y:S01]  /*1730*/  ULEA.HI UR10, UR8, UR8, URZ, 0x1 ;  /* 0x00000008080a7291 */ /* 0x000fe2000f8f083f */
[----:B------:R-:W-:Y:S02]  /*1740*/  CS2R R44, SRZ ;  /* 0x00000000002c7805 */ /* 0x000fe4000001ff00 */
[----:B------:R-:W-:Y:S02]  /*1750*/  CS2R R46, SRZ ;  /* 0x00000000002e7805 */ /* 0x000fe4000001ff00 */
[----:B------:R-:W-:Y:S01]  /*1760*/  CS2R R48, SRZ ;  /* 0x0000000000307805 */ /* 0x000fe2000001ff00 */
[----:B------:R-:W-:Y:S01]  /*1770*/  ULOP3.LUT UR11, UR10, 0x1ffffe, URZ, 0xc0, !UPT ;  /* 0x001ffffe0a0b7892 */ /* 0x000fe2000f8ec03f */
[----:B------:R-:W-:Y:S01]  /*1780*/  CS2R R50, SRZ ;  /* 0x0000000000327805 */ /* 0x000fe2000001ff00 */
[----:B0-----:R-:W-:Y:S01]  /*1790*/  ULEA UR10, UR13, UR12, 0x18 ;  /* 0x0000000c0d0a7291 */ /* 0x001fe2000f8ec03f */
[----:B------:R-:W-:Y:S01]  /*17a0*/  CS2R R52, SRZ ;  /* 0x0000000000347805 */ /* 0x000fe2000001ff00 */
[----:B------:R-:W-:Y:S01]  /*17b0*/  UIADD3 UR11, UR8, -UR11, URZ ;  /* 0x8000000b080b7290 */ /* 0x000fe2000fffe03f */
[----:B------:R-:W-:-:S02]  /*17c0*/  CS2R R54, SRZ ;  /* 0x0000000000367805 */ /* 0x000fc4000001ff00 */
[----:B------:R-:W-:Y:S01]  /*17d0*/  CS2R R24, SRZ ;  /* 0x0000000000187805 */ /* 0x000fe2000001ff00 */
[----:B------:R-:W-:Y:S01]  /*17e0*/  UMOV UR8, URZ ;  /* 0x0000003f00087c82 */ /* 0x000fe20008000000 */
[----:B------:R-:W-:Y:S01]  /*17f0*/  ULEA UR11, UR11, UR10, 0xb ;  /* 0x0000000a0b0b7291 */ /* 0x000fe2000f8e583f */
[----:B------:R-:W-:Y:S02]  /*1800*/  CS2R R26, SRZ ;  /* 0x00000000001a7805 */ /* 0x000fe4000001ff00 */
[----:B------:R-:W-:Y:S02]  /*1810*/  CS2R R28, SRZ ;  /* 0x00000000001c7805 */ /* 0x000fe4000001ff00 */
[----:B------:R-:W-:Y:S01]  /*1820*/  CS2R R30, SRZ ;  /* 0x00000000001e7805 */ /* 0x000fe2000001ff00 */
[----:B------:R-:W-:Y:S01]  /*1830*/  UIADD3 UR11, UR11, 0x200, URZ ;  /* 0x000002000b0b7890 */ /* 0x000fe2000fffe03f */
[----:B------:R-:W-:Y:S02]  /*1840*/  CS2R R32, SRZ ;  /* 0x0000000000207805 */ /* 0x000fe4000001ff00 */
[----:B------:R-:W-:-:S02]  /*1850*/  CS2R R34, SRZ ;  /* 0x0000000000227805 */ /* 0x000fc4000001ff00 */
[----:B------:R-:W-:Y:S01]  /*1860*/  CS2R R36, SRZ ;  /* 0x0000000000247805 */ /* 0x000fe2000001ff00 */
[----:B------:R-:W-:Y:S01]  /*1870*/  USHF.R.U32.HI UR11, URZ, 0x4, UR11 ;  /* 0x000000043f0b7899 */ /* 0x000fe2000801160b */
[----:B------:R-:W-:-:S03]  /*1880*/  CS2R R38, SRZ ;  /* 0x0000000000267805 */ /* 0x000fc6000001ff00 */
[----:B------:R-:W-:Y:S01]  /*1890*/  ULOP3.LUT UR11, UR11, 0x3fff, URZ, 0xc0, !UPT ;  /* 0x00003fff0b0b7892 */ /* 0x000fe2000f8ec03f */
[----:B-----5:R-:W-:Y:S11]  /*18a0*/  @!P0 BRA `(.L_x_18) ;  /* 0x0000000400e08947 */ /* 0x020ff60003800000 */
[----:B------:R-:W-:-:S13]  /*18b0*/  ISETP.NE.AND P1, PT, R142, 0x3, PT ;  /* 0x000000038e00780c */ /* 0x000fda0003f25270 */
[----:B------:R-:W-:Y:S05]  /*18c0*/  @!P1 BRA `(.L_x_19) ;  /* 0x0000000000049947 */ /* 0x000fea0003800000 */
[----:B------:R-:W-:Y:S01]  /*18d0*/  BPT.TRAP 0x1 ;  /* 0x000000040000795c */ /* 0x000fe20000300000 */
.L_x_19:
[----:B------:R-:W-:Y:S01]  /*18e0*/  ULEA UR7, UR5, UR10, 0x3 ;  /* 0x0000000a05077291 */ /* 0x000fe2000f8e183f */
[----:B------:R-:W-:-:S05]  /*18f0*/  IMAD.U32 R9, RZ, RZ, UR4 ;  /* 0x00000004ff097e24 */ /* 0x000fca000f8e00ff */
[----:B------:R-:W-:-:S04]  /*1900*/  SHF.L.U32 R9, R9, 0x1f, RZ ;  /* 0x0000001f09097819 */ /* 0x000fc800000006ff */
[----:B------:R0:W1:Y:S01]  /*1910*/  SYNCS.PHASECHK.TRANS64.TRYWAIT P0, [UR7], R9 ;  /* 0x00000009ff0075a7 */ /* 0x0000620008000147 */
[----:B------:R-:W-:Y:S05]  /*1920*/  @!P1 BRA `(.L_x_20) ;  /* 0x0000000000049947 */ /* 0x000fea0003800000 */
[----:B------:R-:W-:Y:S01]  /*1930*/  BPT.TRAP 0x1 ;  /* 0x000000040000795c */ /* 0x000fe20000300000 */
.L_x_20:
[----:B------:R-:W-:Y:S01]  /*1940*/  UMOV UR6, 0x1 ;  /* 0x0000000100067882 */ /* 0x000fe20000000000 */
[----:B------:R-:W-:Y:S01]  /*1950*/  IMAD.MOV.U32 R80, RZ, RZ, RZ ;  /* 0x000000ffff507224 */ /* 0x000fe200078e00ff */
[----:B-1----:R-:W-:Y:S06]  /*1960*/  @P0 BRA `(.L_x_21) ;  /* 0x0000000000080947 */ /* 0x002fec0003800000 */
[----:B------:R-:W1:Y:S02]  /*1970*/  SYNCS.PHASECHK.TRANS64.TRYWAIT P0, [UR7], R9 ;  /* 0x00000009ff0075a7 */ /* 0x000e640008000147 */
[----:B-1----:R-:W-:Y:S05]  /*1980*/  @!P0 BRA `(.L_x_22) ;  /* 0x0000008400408947 */ /* 0x002fea0003800000 */
.L_x_21:
[----:B------:R-:W-:Y:S01]  /*1990*/  UIADD3 UR7, UR10, 0x33200, URZ ;  /* 0x000332000a077890 */ /* 0x000fe2000fffe03f */
[----:B------:R-:W-:Y:S01]  /*19a0*/  WARPGROUP.ARRIVE ;  /* 0x00000000000079c5 */ /* 0x000fe20000000000 */
[----:B------:R-:W-:Y:S01]  /*19b0*/  ULOP3.LUT UR12, UR11, 0x10000, URZ, 0xfc, !UPT ;  /* 0x000100000b0c7892 */ /* 0x000fe2000f8efc3f */
[----:B------:R-:W-:Y:S01]  /*19c0*/  CS2R R84, SRZ ;  /* 0x0000000000547805 */ /* 0x000fe2000001ff00 */
[----:B------:R-:W-:Y:S01]  /*19d0*/  USHF.R.U32.HI UR7, URZ, 0x4, UR7 ;  /* 0x000000043f077899 */ /* 0x000fe20008011607 */
[----:B------:R-:W-:Y:S01]  /*19e0*/  IMAD.MOV.U32 R78, RZ, RZ, RZ ;  /* 0x000000ffff4e7224 */ /* 0x000fe200078e00ff */
[----:B------:R-:W-:Y:S01]  /*19f0*/  UIMAD UR12, UR5, 0x300, UR12 ;  /* 0x00000300050c78a4 */ /* 0x000fe2000f8e020c */
[----:B------:R-:W-:Y:S01]  /*1a00*/  CS2R R82, SRZ ;  /* 0x0000000000527805 */ /* 0x000fe2000001ff00 */
[----:B------:R-:W-:Y:S01]  /*1a10*/  ULOP3.LUT UR7, UR7, 0x3fff, URZ, 0xc0, !UPT ;  /* 0x00003fff07077892 */ /* 0x000fe2000f8ec03f */
[----:B------:R-:W-:Y:S01]  /*1a20*/  CS2R R86, SRZ ;  /* 0x0000000000567805 */ /* 0x000fe2000001ff00 */
[----:B------:R-:W-:Y:S01]  /*1a30*/  UMOV UR13, 0xc0000010 ;  /* 0xc0000010000d7882 */ /* 0x000fe20000000000 */
[----:B------:R-:W-:Y:S01]  /*1a40*/  UMOV UR15, 0xc0000010 ;  /* 0xc0000010000f7882 */ /* 0x000fe20000000000 */
[----:B------:R-:W-:Y:S01]  /*1a50*/  ULOP3.LUT UR7, UR7, 0x10000, URZ, 0xfc, !UPT ;  /* 0x0001000007077892 */ /* 0x000fe2000f8efc3f */
[----:B------:R-:W-:Y:S01]  /*1a60*/  CS2R R88, SRZ ;  /* 0x0000000000587805 */ /* 0x000fe2000001ff00 */
[----:B------:R-:W-:Y:S01]  /*1a70*/  UIADD3 UR8, UR12, 0x200, URZ ;  /* 0x000002000c087890 */ /* 0x000fe2000fffe03f */
[----:B------:R-:W-:Y:S01]  /*1a80*/  CS2R R90, SRZ ;  /* 0x00000000005a7805 */ /* 0x000fe2000001ff00 */
[----:B------:R-:W-:Y:S01]  /*1a90*/  ULEA UR14, UR5, UR7, 0x6 ;  /* 0x00000007050e7291 */ /* 0x000fe2000f8e303f */
[----:B------:R-:W-:Y:S01]  /*1aa0*/  CS2R R92, SRZ ;  /* 0x00000000005c7805 */ /* 0x000fe2000001ff00 */
[----:B------:R-:W-:Y:S01]  /*1ab0*/  UIADD3 UR7, UR12, 0x100, URZ ;  /* 0x000001000c077890 */ /* 0x000fe2000fffe03f */
[----:B------:R-:W-:-:S02]  /*1ac0*/  CS2R R94, SRZ ;  /* 0x00000000005e7805 */ /* 0x000fc4000001ff00 */
[----:B------:R-:W-:Y:S02]  /*1ad0*/  CS2R R96, SRZ ;  /* 0x0000000000607805 */ /* 0x000fe4000001ff00 */
[----:B------:R-:W-:Y:S02]  /*1ae0*/  CS2R R106, SRZ ;  /* 0x00000000006a7805 */ /* 0x000fe4000001ff00 */
[----:B------:R-:W-:Y:S02]  /*1af0*/  CS2R R110, SRZ ;  /* 0x00000000006e7805 */ /* 0x000fe4000001ff00 */
[----:B------:R-:W-:Y:S02]  /*1b00*/  CS2R R104, SRZ ;  /* 0x0000000000687805 */ /* 0x000fe4000001ff00 */
[----:B------:R-:W-:Y:S01]  /*1b10*/  CS2R R108, SRZ ;  /* 0x00000000006c7805 */ /* 0x000fe2000001ff00 */
[----:B------:R-:W-:Y:S01]  /*1b20*/  QGMMA.64x32x32.F32.E4M3.E4M3 R56, gdesc[UR12], RZ, !UPT ;  /* 0x006000000c3879f3 */ /* 0x000fe2000c7008ff */
[----:B------:R-:W-:Y:S01]  /*1b30*/  UMOV UR12, UR7 ;  /* 0x00000007000c7c82 */ /* 0x000fe20008000000 */
[----:B------:R-:W-:Y:S01]  /*1b40*/  ULDC UR7, c[0x0][0x50c] ;  /* 0x0001430000077ab9 */ /* 0x000fe20000000800 */
[----:B------:R-:W-:Y:S01]  /*1b50*/  UMOV UR13, 0xc0000010 ;  /* 0xc0000010000d7882 */ /* 0x000fe20000000000 */
[----:B------:R-:W-:Y:S01]  /*1b60*/  UISETP.NE.AND UP0, UPT, UR7, 0x1, UPT ;  /* 0x000000010700788c */ /* 0x000fe2000bf05270 */
[----:B------:R-:W-:Y:S01]  /*1b70*/  QGMMA.64x32x32.F32.E4M3.E4M3 R40, gdesc[UR12], RZ, !UPT ;  /* 0x006000000c2879f3 */ /* 0x000fe2000c7008ff */
[----:B------:R-:W-:Y:S01]  /*1b80*/  UMOV UR12, UR8 ;  /* 0x00000008000c7c82 */ /* 0x000fe20008000000 */
[----:B------:R-:W-:Y:S01]  /*1b90*/  UMOV UR13, 0xc0000010 ;  /* 0xc0000010000d7882 */ /* 0x000fe20000000000 */
[----:B------:R-:W-:Y:S01]  /*1ba0*/  USEL UR7, URZ, 0x1, UP0 ;  /* 0x000000013f077887 */ /* 0x000fe20008000000 */
[----:B------:R-:W-:Y:S01]  /*1bb0*/  QGMMA.64x32x32.F32.E4M3.E4M3 R24, gdesc[UR12], RZ, !UPT, gsb0 ;  /* 0x006000000c1879f3 */ /* 0x000fe2000c0008ff */
[----:B------:R-:W-:-:S02]  /*1bc0*/  CS2R R102, SRZ ;  /* 0x0000000000667805 */ /* 0x000fc4000001ff00 */
[----:B------:R-:W-:Y:S02]  /*1bd0*/  CS2R R100, SRZ ;  /* 0x0000000000647805 */ /* 0x000fe4000001ff00 */
[----:B------:R-:W-:Y:S02]  /*1be0*/  CS2R R98, SRZ ;  /* 0x0000000000627805 */ /* 0x000fe4000001ff00 */
[----:B------:R-:W-:Y:S02]  /*1bf0*/  CS2R R112, SRZ ;  /* 0x0000000000707805 */ /* 0x000fe4000001ff00 */
[----:B------:R-:W-:Y:S02]  /*1c00*/  ISETP.NE.AND P0, PT, RZ, UR7, PT ;  /* 0x00000007ff007c0c */ /* 0x000fe4000bf05270 */
[----:B------:R-:W-:Y:S02]  /*1c10*/  CS2R R114, SRZ ;  /* 0x0000000000727805 */ /* 0x000fe4000001ff00 */
[----:B------:R-:W-:-:S02]  /*1c20*/  CS2R R116, SRZ ;  /* 0x0000000000747805 */ /* 0x000fc4000001ff00 */
[----:B------:R-:W-:Y:S02]  /*1c30*/  CS2R R118, SRZ ;  /* 0x0000000000767805 */ /* 0x000fe4000001ff00 */
[----:B------:R-:W-:Y:S01]  /*1c40*/  CS2R R120, SRZ ;  /* 0x0000000000787805 */ /* 0x000fe2000001ff00 */
[----:B------:R-:W-:Y:S01]  /*1c50*/  IMAD.MOV.U32 R123, RZ, RZ, RZ ;  /* 0x000000ffff7b7224 */ /* 0x000fe200078e00ff */
[----:B------:R-:W-:Y:S02]  /*1c60*/  CS2R R124, SRZ ;  /* 0x00000000007c7805 */ /* 0x000fe4000001ff00 */
[----:B------:R-:W-:Y:S01]  /*1c70*/  CS2R R126, SRZ ;  /* 0x00000000007e7805 */ /* 0x000fe2000001ff00 */
[----:B------:R-:W-:Y:S01]  /*1c80*/  IMAD.MOV.U32 R129, RZ, RZ, RZ ;  /* 0x000000ffff817224 */ /* 0x000fe200078e00ff */
[----:B------:R-:W-:Y:S06]  /*1c90*/  @!P0 BRA `(.L_x_23) ;  /* 0x0000000000c88947 */ /* 0x000fec0003800000 */
[----:B------:R-:W-:Y:S02]  /*1ca0*/  WARPGROUP.DEPBAR.LE gsb0, 0x0 ;  /* 0x00008000000079c5 */ /* 0x000fe40000010000 */
[----:B------:R-:W-:-:S01]  /*1cb0*/  FADD R129, RZ, R56 ;  /* 0x00000038ff817221 */ /* 0x000fc20000000000 */
[----:B------:R-:W-:Y:S01]  /*1cc0*/  FADD R126, RZ, R57 ;  /* 0x00000039ff7e7221 */ /* 0x000fe20000000000 */
        /* <DEDUP_REMOVED lines=46> */
[----:B------:R-:W-:-:S06]  /*1fb0*/  UMOV UR6, URZ ;  /* 0x0000003f00067c82 */ /* 0x000fcc0008000000 */
.L_x_23:
[----:B------:R-:W-:-:S04]  /*1fc0*/  UIADD3 UR18, UR5, 0x1, URZ ;  /* 0x0000000105127890 */ /* 0x000fc8000fffe03f */
[----:B------:R-:W-:-:S04]  /*1fd0*/  UISETP.NE.AND UP0, UPT, UR18, 0x11, UPT ;  /* 0x000000111200788c */ /* 0x000fc8000bf05270 */
[----:B------:R-:W-:Y:S02]  /*1fe0*/  USEL UR8, URZ, 0x1, UP0 ;  /* 0x000000013f087887 */ /* 0x000fe40008000000 */
[----:B------:R-:W-:Y:S02]  /*1ff0*/  USEL UR18, UR18, URZ, UP0 ;  /* 0x0000003f12127287 */ /* 0x000fe40008000000 */
[----:B------:R-:W-:-:S06]  /*2000*/  ULOP3.LUT UR8, UR4, UR8, URZ, 0x3c, !UPT ;  /* 0x0000000804087292 */ /* 0x000fcc000f8e3c3f */
[----:B------:R-:W-:Y:S01]  /*2010*/  IMAD.U32 R15, RZ, RZ, UR8 ;  /* 0x00000008ff0f7e24 */ /* 0x000fe2000f8e00ff */
[----:B------:R-:W-:-:S06]  /*2020*/  UMOV UR8, 0x1 ;  /* 0x0000000100087882 */ /* 0x000fcc0000000000 */
.L_x_18:
[----:B------:R-:W-:-:S04]  /*2030*/  UISETP.LT.AND UP0, UPT, UR9, 0x1, UPT ;  /* 0x000000010900788c */ /* 0x000fc8000bf01270 */
[----:B------:R-:W-:-:S04]  /*2040*/  USEL UR12, UR9, 0x1, UP0 ;  /* 0x00000001090c7887 */ /* 0x000fc80008000000 */
[----:B------:R-:W-:-:S04]  /*2050*/  UIADD3 UR12, UR9, -UR12, URZ ;  /* 0x8000000c090c7290 */ /* 0x000fc8000fffe03f */
[----:B------:R-:W-:-:S06]  /*2060*/  UISETP.GE.AND UP0, UPT, UR12, 0x1, UPT ;  /* 0x000000010c00788c */ /* 0x000fcc000bf06270 */
[----:B------:R-:W-:-:S13]  /*2070*/  PLOP3.LUT P0, PT, PT, PT, UP0, 0x80, 0x0 ;  /* 0x000000000000781c */ /* 0x000fda0003f0f008 */
[----:B------:R-:W-:Y:S05]  /*2080*/  @!P0 BRA `(.L_x_24) ;  /* 0x0000000400d48947 */ /* 0x000fea0003800000 */
[----:B01----:R-:W-:Y:S01]  /*2090*/  IMAD.U32 R9, RZ, RZ, UR12 ;  /* 0x0000000cff097e24 */ /* 0x003fe2000f8e00ff */
[----:B------:R-:W-:Y:S01]  /*20a0*/  ULDC UR19, c[0x0][0x50c] ;  /* 0x0001430000137ab9 */ /* 0x000fe20000000800 */
[----:B------:R-:W-:-:S07]  /*20b0*/  IMAD.U32 R10, RZ, RZ, UR5 ;  /* 0x00000005ff0a7e24 */ /* 0x000fce000f8e00ff */
.L_x_32:
[----:B------:R-:W-:-:S13]  /*20c0*/  ISETP.NE.AND P1, PT, R142, 0x3, PT ;  /* 0x000000038e00780c */ /* 0x000fda0003f25270 */
[----:B------:R-:W-:Y:S05]  /*20d0*/  @!P1 BRA `(.L_x_25) ;  /* 0x0000000000049947 */ /* 0x000fea0003800000 */
[----:B------:R-:W-:Y:S01]  /*20e0*/  BPT.TRAP 0x1 ;  /* 0x000000040000795c */ /* 0x000fe20000300000 */
.L_x_25:
[----:B------:R-:W0:Y:S01]  /*20f0*/  S2UR UR12, SR_CgaCtaId ;  /* 0x00000000000c79c3 */ /* 0x000e220000008800 */
[----:B------:R-:W-:Y:S01]  /*2100*/  UMOV UR10, 0x400 ;  /* 0x00000400000a7882 */ /* 0x000fe20000000000 */
[----:B------:R-:W-:Y:S01]  /*2110*/  SHF.L.U32 R11, R15, 0x1f, RZ ;  /* 0x0000001f0f0b7819 */ /* 0x000fe200000006ff */
[----:B0-----:R-:W-:-:S04]  /*2120*/  ULEA UR10, UR12, UR10, 0x18 ;  /* 0x0000000a0c0a7291 */ /* 0x001fc8000f8ec03f */
[----:B------:R-:W-:-:S09]  /*2130*/  ULEA UR12, UR18, UR10, 0x3 ;  /* 0x0000000a120c7291 */ /* 0x000fd2000f8e183f */
[----:B------:R0:W1:Y:S01]  /*2140*/  SYNCS.PHASECHK.TRANS64.TRYWAIT P0, [UR12], R11 ;  /* 0x0000000bff0075a7 */ /* 0x000062000800014c */
[----:B------:R-:W-:Y:S05]  /*2150*/  @!P1 BRA `(.L_x_26) ;  /* 0x0000000000049947 */ /* 0x000fea0003800000 */
[----:B------:R-:W-:Y:S01]  /*2160*/  BPT.TRAP 0x1 ;  /* 0x000000040000795c */ /* 0x000fe20000300000 */
.L_x_26:
[----:B-1----:R-:W-:Y:S05]  /*2170*/  @P0 BRA `(.L_x_27) ;  /* 0x0000000000080947 */ /* 0x002fea0003800000 */
[----:B------:R-:W1:Y:S02]  /*2180*/  SYNCS.PHASECHK.TRANS64.TRYWAIT P0, [UR12], R11 ;  /* 0x0000000bff0075a7 */ /* 0x000e64000800014c */
[----:B-1----:R-:W-:Y:S05]  /*2190*/  @!P0 BRA `(.L_x_28) ;  /* 0x0000007c00548947 */ /* 0x002fea0003800000 */
.L_x_27:
[----:B------:R-:W-:Y:S01]  /*21a0*/  UIADD3 UR12, UR10, 0x33200, URZ ;  /* 0x000332000a0c7890 */ /* 0x000fe2000fffe03f */
[----:B------:R-:W-:Y:S01]  /*21b0*/  WARPGROUP.ARRIVE ;  /* 0x00000000000079c5 */ /* 0x000fe20000000000 */
[----:B------:R-:W-:Y:S02]  /*21c0*/  UISETP.NE.AND UP0, UPT, UR7, URZ, UPT ;  /* 0x0000003f0700728c */ /* 0x000fe4000bf05270 */
[----:B------:R-:W-:Y:S02]  /*21d0*/  USHF.R.U32.HI UR12, URZ, 0x4, UR12 ;  /* 0x000000043f0c7899 */ /* 0x000fe4000801160c */
[----:B------:R-:W-:Y:S02]  /*21e0*/  USEL UR8, UR8, URZ, !UP0 ;  /* 0x0000003f08087287 */ /* 0x000fe4000c000000 */
[----:B------:R-:W-:Y:S02]  /*21f0*/  ULOP3.LUT UR7, UR12, 0x3fff, URZ, 0xc0, !UPT ;  /* 0x00003fff0c077892 */ /* 0x000fe4000f8ec03f */
[----:B------:R-:W-:-:S02]  /*2200*/  ULOP3.LUT UR12, UR11, 0x10000, URZ, 0xfc, !UPT ;  /* 0x000100000b0c7892 */ /* 0x000fc4000f8efc3f */
[----:B------:R-:W-:Y:S02]  /*2210*/  ULOP3.LUT UR7, UR7, 0x10000, URZ, 0xfc, !UPT ;  /* 0x0001000007077892 */ /* 0x000fe4000f8efc3f */
[----:B------:R-:W-:Y:S02]  /*2220*/  UISETP.NE.U32.AND UP0, UPT, UR8, URZ, UPT ;  /* 0x0000003f0800728c */ /* 0x000fe4000bf05070 */
[----:B------:R-:W-:Y:S02]  /*2230*/  UIMAD UR12, UR18, 0x300, UR12 ;  /* 0x00000300120c78a4 */ /* 0x000fe4000f8e020c */
[----:B------:R-:W-:Y:S02]  /*2240*/  ULEA UR14, UR18, UR7, 0x6 ;  /* 0x00000007120e7291 */ /* 0x000fe4000f8e303f */
[----:B------:R-:W-:Y:S02]  /*2250*/  UIADD3 UR7, UR12, 0x100, URZ ;  /* 0x000001000c077890 */ /* 0x000fe4000fffe03f */
[----:B------:R-:W-:Y:S01]  /*2260*/  UIADD3 UR8, UR12, 0x200, URZ ;  /* 0x000002000c087890 */ /* 0x000fe2000fffe03f */
[----:B------:R-:W-:Y:S01]  /*2270*/  UMOV UR13, 0xc0000010 ;  /* 0xc0000010000d7882 */ /* 0x000fe20000000000 */
[----:B------:R-:W-:Y:S01]  /*2280*/  UMOV UR15, 0xc0000010 ;  /* 0xc0000010000f7882 */ /* 0x000fe20000000000 */
[----:B------:R-:W-:-:S02]  /*2290*/  UIADD3 UR6, UR6, 0x1, URZ ;  /* 0x0000000106067890 */ /* 0x000fc4000fffe03f */
[----:B------:R-:W-:Y:S01]  /*22a0*/  QGMMA.64x32x32.F32.E4M3.E4M3 R56, gdesc[UR12], R56, UP0 ;  /* 0x006000000c3879f3 */ /* 0x000fe2000bf00838 */
[----:B------:R-:W-:Y:S01]  /*22b0*/  UMOV UR12, UR7 ;  /* 0x00000007000c7c82 */ /* 0x000fe20008000000 */
[----:B------:R-:W-:Y:S02]  /*22c0*/  UMOV UR13, 0xc0000010 ;  /* 0xc0000010000d7882 */ /* 0x000fe40000000000 */
[----:B------:R-:W-:Y:S01]  /*22d0*/  QGMMA.64x32x32.F32.E4M3.E4M3 R40, gdesc[UR12], R40, UP0 ;  /* 0x006000000c2879f3 */ /* 0x000fe2000bf00828 */
[----:B------:R-:W-:Y:S01]  /*22e0*/  UMOV UR12, UR8 ;  /* 0x00000008000c7c82 */ /* 0x000fe20008000000 */
[----:B------:R-:W-:Y:S02]  /*22f0*/  UMOV UR13, 0xc0000010 ;  /* 0xc0000010000d7882 */ /* 0x000fe40000000000 */
[----:B------:R-:W-:Y:S01]  /*2300*/  QGMMA.64x32x32.F32.E4M3.E4M3 R24, gdesc[UR12], R24, UP0, gsb0 ;  /* 0x006000000c1879f3 */ /* 0x000fe2000b800818 */
[----:B------:R-:W-:-:S04]  /*2310*/  UISETP.NE.AND UP0, UPT, UR6, UR19, UPT ;  /* 0x000000130600728c */ /* 0x000fc8000bf05270 */
[----:B------:R-:W-:-:S06]  /*2320*/  USEL UR7, URZ, 0x1, UP0 ;  /* 0x000000013f077887 */ /* 0x000fcc0008000000 */
[----:B------:R-:W-:Y:S01]  /*2330*/  ISETP.NE.AND P0, PT, RZ, UR7, PT ;  /* 0x00000007ff007c0c */ /* 0x000fe2000bf05270 */
[----:B------:R-:W-:-:S12]  /*2340*/  WARPGROUP.DEPBAR.LE gsb0, 0x1 ;  /* 0x00008000000079c5 */ /* 0x000fd80000010100 */
[----:B------:R-:W-:Y:S05]  /*2350*/  @!P0 BRA `(.L_x_29) ;  /* 0x0000000000c88947 */ /* 0x000fea0003800000 */
[----:B------:R-:W-:Y:S02]  /*2360*/  WARPGROUP.DEPBAR.LE gsb0, 0x0 ;  /* 0x00008000000079c5 */ /* 0x000fe40000010000 */
[----:B------:R-:W-:-:S01]  /*2370*/  FADD R129, R56, R129 ;  /* 0x0000008138817221 */ /* 0x000fc20000000000 */
[----:B------:R-:W-:Y:S01]  /*2380*/  FADD R126, R57, R126 ;  /* 0x0000007e397e7221 */ /* 0x000fe20000000000 */
        /* <DEDUP_REMOVED lines=46> */
[----:B------:R-:W-:-:S06]  /*2670*/  UMOV UR6, URZ ;  /* 0x0000003f00067c82 */ /* 0x000fcc0008000000 */
.L_x_29:
[----:B------:R-:W-:Y:S05]  /*2680*/  @!P1 BRA `(.L_x_30) ;  /* 0x0000000000049947 */ /* 0x000fea0003800000 */
[----:B------:R-:W-:Y:S01]  /*2690*/  BPT.TRAP 0x1 ;  /* 0x000000040000795c */ /* 0x000fe20000300000 */
.L_x_30:
[----:B------:R-:W-:-:S13]  /*26a0*/  ISETP.NE.AND P0, PT, R6, RZ, PT ;  /* 0x000000ff0600720c */ /* 0x000fda0003f05270 */
[----:B01----:R-:W-:-:S05]  /*26b0*/  @P0 LEA R11, R10, UR10, 0x3 ;  /* 0x0000000a0a0b0c11 */ /* 0x003fca000f8e18ff */
[----:B------:R-:W-:-:S05]  /*26c0*/  @P0 VIADD R14, R11, 0x88 ;  /* 0x000000880b0e0836 */ /* 0x000fca0000000000 */
[----:B------:R-:W-:-:S04]  /*26d0*/  @P0 PRMT R14, R7, 0x654, R14 ;  /* 0x00000654070e0816 */ /* 0x000fc8000000000e */
[----:B------:R0:W-:Y:S01]  /*26e0*/  @P0 SYNCS.ARRIVE.TRANS64.RED.A1T0 RZ, [R14+URZ], RZ ;  /* 0x000000ff0eff09a7 */ /* 0x0001e2000810043f */
[----:B------:R-:W-:-:S13]  /*26f0*/  ISETP.GT.U32.AND P0, PT, R5, 0x1, PT ;  /* 0x000000010500780c */ /* 0x000fda0003f04070 */
[----:B0-----:R-:W-:Y:S05]  /*2700*/  @P0 BRA `(.L_x_31) ;  /* 0x0000000000040947 */ /* 0x001fea0003800000 */
[----:B------:R-:W-:Y:S01]  /*2710*/  BPT.TRAP 0x1 ;  /* 0x000000040000795c */ /* 0x000fe20000300000 */
.L_x_31:
[----:B------:R-:W-:Y:S01]  /*2720*/  UIADD3 UR18, UR18, 0x1, URZ ;  /* 0x0000000112127890 */ /* 0x000fe2000fffe03f */
[C---:B------:R-:W-:Y:S01]  /*2730*/  ISETP.GT.AND P1, PT, R9.reuse, 0x1, PT ;  /* 0x000000010900780c */ /* 0x040fe20003f24270 */
[----:B------:R-:W-:Y:S02]  /*2740*/  VIADD R10, R10, 0x1 ;  /* 0x000000010a0a7836 */ /* 0x000fe40000000000 */
[----:B------:R-:W-:Y:S01]  /*2750*/  UISETP.NE.AND UP0, UPT, UR18, 0x11, UPT ;  /* 0x000000111200788c */ /* 0x000fe2000bf05270 */
[----:B------:R-:W-:Y:S02]  /*2760*/  VIADD R9, R9, 0xffffffff ;  /* 0xffffffff09097836 */ /* 0x000fe40000000000 */
[C---:B------:R-:W-:Y:S01]  /*2770*/  ISETP.NE.AND P0, PT, R10.reuse, 0x11, PT ;  /* 0x000000110a00780c */ /* 0x040fe20003f05270 */
[----:B------:R-:W-:Y:S02]  /*2780*/  USEL UR8, URZ, 0x1, UP0 ;  /* 0x000000013f087887 */ /* 0x000fe40008000000 */
[----:B------:R-:W-:Y:S01]  /*2790*/  USEL UR18, UR18, URZ, UP0 ;  /* 0x0000003f12127287 */ /* 0x000fe20008000000 */
[----:B------:R-:W-:-:S03]  /*27a0*/  SEL R10, R10, RZ, P0 ;  /* 0x000000ff0a0a7207 */ /* 0x000fc60000000000 */
[----:B------:R-:W-:Y:S01]  /*27b0*/  LOP3.LUT R15, R15, UR8, RZ, 0x3c, !PT ;  /* 0x000000080f0f7c12 */ /* 0x000fe2000f8e3cff */
[----:B------:R-:W-:Y:S01]  /*27c0*/  UMOV UR8, 0x1 ;  /* 0x0000000100087882 */ /* 0x000fe20000000000 */
[----:B------:R-:W-:Y:S06]  /*27d0*/  @P1 BRA `(.L_x_32) ;  /* 0xfffffff800381947 */ /* 0x000fec000383ffff */
.L_x_24:
[----:B------:R-:W-:Y:S01]  /*27e0*/  UISETP.NE.AND UP0, UPT, UR6, URZ, UPT ;  /* 0x0000003f0600728c */ /* 0x000fe2000bf05270 */
[----:B01----:R-:W0:Y:S03]  /*27f0*/  LDC R9, c[0x0][0x28c] ;  /* 0x0000a300ff097b82 */ /* 0x003e260000000800 */
[----:B------:R-:W-:-:S06]  /*2800*/  USEL UR6, URZ, 0x1, !UP0 ;  /* 0x000000013f067887 */ /* 0x000fcc000c000000 */
[----:B------:R-:W-:Y:S02]  /*2810*/  ISETP.NE.AND P0, PT, RZ, UR6, PT ;  /* 0x00000006ff007c0c */ /* 0x000fe4000bf05270 */
[----:B0-----:R-:W-:-:S11]  /*2820*/  ISETP.GE.AND P1, PT, R9, 0x1, PT ;  /* 0x000000010900780c */ /* 0x001fd60003f26270 */
[----:B------:R-:W-:Y:S05]  /*2830*/  @!P0 BRA `(.L_x_33) ;  /* 0x0000000000c48947 */ /* 0x000fea0003800000 */
[----:B------:R-:W-:Y:S02]  /*2840*/  WARPGROUP.DEPBAR.LE gsb0, 0x0 ;  /* 0x00008000000079c5 */ /* 0x000fe40000010000 */
[----:B------:R-:W-:Y:S01]  /*2850*/  FADD R129, R56, R129 ;  /* 0x0000008138817221 */ /* 0x000fe20000000000 */
        /* <DEDUP_REMOVED lines=46> */
[----:B------:R-:W-:-:S07]  /*2b40*/  FADD R80, R80, R39 ;  /* 0x0000002750507221 */ /* 0x000fce0000000000 */
.L_x_33:
[----:B------:R-:W-:Y:S02]  /*2b50*/  WARPGROUP.DEPBAR.LE gsb0, 0x0 ;  /* 0x00008000000079c5 */ /* 0x000fe40000010000 */
[----:B------:R-:W-:Y:S05]  /*2b60*/  @!P1 BRA `(.L_x_34) ;  /* 0x0000000000549947 */ /* 0x000fea0003800000 */
[----:B------:R-:W-:-:S13]  /*2b70*/  ISETP.NE.AND P0, PT, R142, 0x3, PT ;  /* 0x000000038e00780c */ /* 0x000fda0003f05270 */
[----:B------:R-:W-:Y:S05]  /*2b80*/  @!P0 BRA `(.L_x_35) ;  /* 0x0000000000048947 */ /* 0x000fea0003800000 */
[----:B------:R-:W-:Y:S01]  /*2b90*/  BPT.TRAP 0x1 ;  /* 0x000000040000795c */ /* 0x000fe20000300000 */
.L_x_35:
[----:B------:R-:W-:Y:S01]  /*2ba0*/  ISETP.NE.AND P0, PT, R6, RZ, PT ;  /* 0x000000ff0600720c */ /* 0x000fe20003f05270 */
[----:B------:R-:W-:Y:S01]  /*2bb0*/  BSSY B0, `(.L_x_36) ;  /* 0x000000e000007945 */ /* 0x000fe20003800000 */
[----:B------:R-:W-:-:S11]  /*2bc0*/  ISETP.GT.U32.AND P1, PT, R5, 0x1, PT ;  /* 0x000000010500780c */ /* 0x000fd60003f24070 */
[----:B------:R-:W-:Y:S05]  /*2bd0*/  @!P0 BRA `(.L_x_37) ;  /* 0x00000000002c8947 */ /* 0x000fea0003800000 */
[----:B------:R-:W-:-:S04]  /*2be0*/  UISETP.LT.AND UP0, UPT, UR9, 0x1, UPT ;  /* 0x000000010900788c */ /* 0x000fc8000bf01270 */
[----:B------:R-:W-:-:S04]  /*2bf0*/  USEL UR8, UR9, 0x1, UP0 ;  /* 0x0000000109087887 */ /* 0x000fc80008000000 */
[----:B------:R-:W-:-:S04]  /*2c00*/  UIADD3 UR8, UR5, UR9, -UR8 ;  /* 0x0000000905087290 */ /* 0x000fc8000fffe808 */
[----:B------:R-:W-:-:S04]  /*2c10*/  UIMAD.WIDE.U32 UR6, UR8, -0xf0f0f0f, URZ ;  /* 0xf0f0f0f1080678a5 */ /* 0x000fc8000f8e003f */
[----:B------:R-:W-:-:S04]  /*2c20*/  USHF.R.U32.HI UR6, URZ, 0x4, UR7 ;  /* 0x000000043f067899 */ /* 0x000fc80008011607 */
[----:B------:R-:W-:-:S04]  /*2c30*/  UIMAD UR8, UR6, -0x11, UR8 ;  /* 0xffffffef060878a4 */ /* 0x000fc8000f8e0208 */
[----:B------:R-:W-:-:S04]  /*2c40*/  ULEA UR8, UR8, UR10, 0x3 ;  /* 0x0000000a08087291 */ /* 0x000fc8000f8e183f */
[----:B------:R-:W-:-:S06]  /*2c50*/  UIADD3 UR8, UR8, 0x88, URZ ;  /* 0x0000008808087890 */ /* 0x000fcc000fffe03f */
[----:B------:R-:W-:-:S05]  /*2c60*/  IMAD.U32 R10, RZ, RZ, UR8 ;  /* 0x00000008ff0a7e24 */ /* 0x000fca000f8e00ff */
[----:B------:R-:W-:-:S04]  /*2c70*/  PRMT R9, R7, 0x654, R10 ;  /* 0x0000065407097816 */ /* 0x000fc8000000000a */
[----:B------:R0:W-:Y:S03]  /*2c80*/  SYNCS.ARRIVE.TRANS64.RED.A1T0 RZ, [R9+URZ], RZ ;  /* 0x000000ff09ff79a7 */ /* 0x0001e6000810043f */
.L_x_37:
[----:B------:R-:W-:Y:S05]  /*2c90*/  BSYNC B0 ;  /* 0x0000000000007941 */ /* 0x000fea0003800000 */
.L_x_36:
[----:B------:R-:W-:Y:S05]  /*2ca0*/  @P1 BRA `(.L_x_34) ;  /* 0x0000000000041947 */ /* 0x000fea0003800000 */
[----:B------:R-:W-:Y:S01]  /*2cb0*/  BPT.TRAP 0x1 ;  /* 0x000000040000795c */ /* 0x000fe20000300000 */
.L_x_34:
[----:B------:R-:W1:Y:S01]  /*2cc0*/  LDC R20, c[0x0][0x288] ;  /* 0x0000a200ff147b82 */ /* 0x000e620000000800 */
[--C-:B0-----:R-:W-:Y:S01]  /*2cd0*/  SHF.R.U32.HI R9, RZ, 0x2, R4.reuse ;  /* 0x00000002ff097819 */ /* 0x101fe20000011604 */
[----:B------:R-:W-:Y:S01]  /*2ce0*/  IMAD.SHL.U32 R13, R13, 0x20, RZ ;  /* 0x000000200d0d7824 */ /* 0x000fe200078e00ff */
[----:B------:R-:W-:Y:S01]  /*2cf0*/  SHF.R.U32.HI R14, RZ, 0x7, R4 ;  /* 0x00000007ff0e7819 */ /* 0x000fe20000011604 */
[----:B------:R-:W-:Y:S01]  /*2d00*/  IMAD.SHL.U32 R16, R4, 0x2, RZ ;  /* 0x0000000204107824 */ /* 0x000fe200078e00ff */
[----:B------:R-:W-:Y:S01]  /*2d10*/  LOP3.LUT R10, R9, 0x7, RZ, 0xc0, !PT ;  /* 0x00000007090a7812 */ /* 0x000fe200078ec0ff */
[----:B------:R-:W-:Y:S01]  /*2d20*/  UIADD3 UR5, UR9, UR5, URZ ;  /* 0x0000000509057290 */ /* 0x000fe2000fffe03f */
[----:B------:R-:W-:Y:S01]  /*2d30*/  LOP3.LUT R9, R14, 0x1, RZ, 0xc0, !PT ;  /* 0x000000010e097812 */ /* 0x000fe200078ec0ff */
[----:B------:R-:W-:Y:S01]  /*2d40*/  UISETP.GE.U32.AND UP1, UPT, UR9, 0x11, UPT ;  /* 0x000000110900788c */ /* 0x000fe2000bf26070 */
[----:B------:R-:W-:Y:S01]  /*2d50*/  LOP3.LUT R11, R4, 0x60, RZ, 0xc0, !PT ;  /* 0x00000060040b7812 */ /* 0x000fe200078ec0ff */
[----:B------:R-:W-:Y:S01]  /*2d60*/  ULDC.64 UR6, c[0x0][0x5d0] ;  /* 0x0001740000067ab9 */ /* 0x000fe20000000a00 */
[----:B------:R-:W-:Y:S01]  /*2d70*/  SHF.R.S32.HI R22, RZ, 0x1f, R12 ;  /* 0x0000001fff167819 */ /* 0x000fe2000001140c */
[----:B------:R-:W-:Y:S01]  /*2d80*/  IMAD.SHL.U32 R19, R9, 0x40, RZ ;  /* 0x0000004009137824 */ /* 0x000fe200078e00ff */
[----:B------:R-:W-:Y:S01]  /*2d90*/  SHF.R.U32.HI R15, RZ, 0x1, R11 ;  /* 0x00000001ff0f7819 */ /* 0x000fe2000001160b */
[----:B------:R-:W-:Y:S01]  /*2da0*/  UISETP.GT.U32.AND UP0, UPT, UR5, 0x10, UPT ;  /* 0x000000100500788c */ /* 0x000fe2000bf04070 */
[----:B------:R-:W-:Y:S01]  /*2db0*/  LOP3.LUT R16, R13, 0x6, R16, 0xf8, !PT ;  /* 0x000000060d107812 */ /* 0x000fe200078ef810 */
[----:B------:R-:W-:Y:S01]  /*2dc0*/  ULDC UR10, c[0x0][0x284] ;  /* 0x0000a100000a7ab9 */ /* 0x000fe20000000800 */
[--C-:B------:R-:W-:Y:S01]  /*2dd0*/  IADD3 R14, RZ, -R15, -R10.reuse ;  /* 0x8000000fff0e7210 */ /* 0x100fe20007ffe80a */
[----:B------:R-:W-:Y:S01]  /*2de0*/  UISETP.LT.U32.AND UP0, UPT, UR9, 0x11, UP0 ;  /* 0x000000110900788c */ /* 0x000fe20008701070 */
[----:B------:R-:W-:Y:S01]  /*2df0*/  LOP3.LUT R19, R19, 0x40, R10, 0xe2, !PT ;  /* 0x0000004013137812 */ /* 0x000fe200078ee20a */
[----:B------:R-:W-:Y:S01]  /*2e00*/  IMAD.WIDE R10, R8, 0x180, RZ ;  /* 0x00000180080a7825 */ /* 0x000fe200078e02ff */
[----:B------:R-:W-:Y:S01]  /*2e10*/  SHF.R.S32.HI R17, RZ, 0x1f, R16 ;  /* 0x0000001fff117819 */ /* 0x000fe20000011410 */
[----:B------:R-:W-:-:S02]  /*2e20*/  USEL UR8, URZ, 0x1, !UP0 ;  /* 0x000000013f087887 */ /* 0x000fc4000c000000 */
[----:B------:R-:W-:Y:S01]  /*2e30*/  IMAD R8, R8, 0x180, RZ ;  /* 0x0000018008087824 */ /* 0x000fe200078e02ff */
[----:B-1----:R-:W-:Y:S01]  /*2e40*/  ISETP.GE.AND P0, PT, R13, R20, PT ;  /* 0x000000140d00720c */ /* 0x002fe20003f06270 */
[----:B------:R-:W-:Y:S01]  /*2e50*/  IMAD R61, R9, -0x40, R14 ;  /* 0xffffffc0093d7824 */ /* 0x000fe200078e020e */
[----:B------:R-:W-:Y:S01]  /*2e60*/  LOP3.LUT R19, R10, R19, R15, 0xfe, !PT ;  /* 0x000000130a137212 */ /* 0x000fe200078efe0f */
[----:B------:R-:W-:Y:S01]  /*2e70*/  IMAD R15, R22, UR6, RZ ;  /* 0x00000006160f7c24 */ /* 0x000fe2000f8e02ff */
[----:B------:R-:W-:Y:S01]  /*2e80*/  ISETP.GE.OR P0, PT, R8, UR10, P0 ;  /* 0x0000000a08007c0c */ /* 0x000fe20008706670 */
[----:B------:R-:W-:Y:S01]  /*2e90*/  ULDC.64 UR12, c[0x0][0x5c8] ;  /* 0x00017200000c7ab9 */ /* 0x000fe20000000a00 */
[----:B------:R-:W-:Y:S01]  /*2ea0*/  LOP3.LUT R9, R4, 0x3, RZ, 0xc0, !PT ;  /* 0x0000000304097812 */ /* 0x000fe200078ec0ff */
[----:B------:R-:W-:Y:S01]  /*2eb0*/  IMAD R21, R12, UR7, R15 ;  /* 0x000000070c157c24 */ /* 0x000fe2000f8e020f */
[----:B------:R-:W-:Y:S01]  /*2ec0*/  IADD3 R61, -R8, UR10, R61 ;  /* 0x0000000a083d7c10 */ /* 0x000fe2000fffe13d */
[----:B------:R-:W-:Y:S01]  /*2ed0*/  IMAD.WIDE.U32 R14, R12, UR6, R16 ;  /* 0x000000060c0e7c25 */ /* 0x000fe2000f8e0010 */
[----:B------:R-:W-:-:S02]  /*2ee0*/  @UP1 UIMAD.WIDE.U32 UR6, UR5, -0xf0f0f0f, URZ ;  /* 0xf0f0f0f1050618a5 */ /* 0x000fc4000f8e003f */
[----:B------:R-:W-:Y:S01]  /*2ef0*/  ULOP3.LUT UR4, UR4, UR8, URZ, 0x3c, !UPT ;  /* 0x0000000804047292 */ /* 0x000fe2000f8e3c3f */
[----:B------:R-:W-:Y:S01]  /*2f00*/  IMAD R18, R9, -0x2, R20 ;  /* 0xfffffffe09127824 */ /* 0x000fe200078e0214 */
[----:B------:R-:W-:Y:S01]  /*2f10*/  @UP1 USHF.R.U32.HI UR6, URZ, 0x4, UR7 ;  /* 0x000000043f061899 */ /* 0x000fe20008011607 */
[----:B------:R-:W-:Y:S02]  /*2f20*/  IMAD R8, R11, UR12, RZ ;  /* 0x0000000c0b087c24 */ /* 0x000fe4000f8e02ff */
[----:B------:R-:W-:Y:S01]  /*2f30*/  IMAD.IADD R15, R15, 0x1, R21 ;  /* 0x000000010f0f7824 */ /* 0x000fe200078e0215 */
[----:B------:R-:W-:Y:S01]  /*2f40*/  @UP1 ULOP3.LUT UR4, UR4, 0x1, UR6, 0x78, !UPT ;  /* 0x0000000104041892 */ /* 0x000fe2000f8e7806 */
[----:B------:R-:W-:Y:S02]  /*2f50*/  IMAD.IADD R59, R18, 0x1, -R13 ;  /* 0x00000001123b7824 */ /* 0x000fe400078e0a0d */
[C---:B------:R-:W-:Y:S02]  /*2f60*/  IMAD R13, R19.reuse, UR13, R8 ;  /* 0x0000000d130d7c24 */ /* 0x040fe4000f8e0208 */
[----:B------:R-:W-:-:S04]  /*2f70*/  IMAD.WIDE.U32 R8, R19, UR12, R14 ;  /* 0x0000000c13087c25 */ /* 0x000fc8000f8e000e */
[----:B------:R-:W-:Y:S01]  /*2f80*/  IMAD.MOV.U32 R58, RZ, RZ, -0x1 ;  /* 0xffffffffff3a7424 */ /* 0x000fe200078e00ff */
[----:B------:R-:W-:Y:S06]  /*2f90*/  @P0 BRA `(.L_x_38) ;  /* 0x0000004800c80947 */ /* 0x000fec0003800000 */
[----:B---3-5:R-:W-:Y:S01]  /*2fa0*/  FSETP.NEU.AND P0, PT, R73, RZ, PT ;  /* 0x000000ff4900720b */ /* 0x028fe20003f0d000 */
[----:B------:R-:W-:Y:S01]  /*2fb0*/  BSSY B0, `(.L_x_38) ;  /* 0x00004b0000007945 */ /* 0x000fe20003800000 */
[----:B------:R-:W-:-:S11]  /*2fc0*/  IMAD.IADD R60, R9, 0x1, R13 ;  /* 0x00000001093c7824 */ /* 0x000fd600078e020d */
[----:B------:R-:W-:Y:S05]  /*2fd0*/  @!P0 BRA `(.L_x_39) ;  /* 0x0000002c002c8947 */ /* 0x000fea0003800000 */
[----:B------:R-:W-:Y:S01]  /*2fe0*/  ULDC.64 UR6, c[0x0][0x5b8] ;  /* 0x00016e0000067ab9 */ /* 0x000fe20000000a00 */
[----:B------:R-:W-:Y:S01]  /*2ff0*/  ISETP.GE.AND P1, PT, R61, 0x1, PT ;  /* 0x000000013d00780c */ /* 0x000fe20003f26270 */
[----:B------:R-:W-:Y:S01]  /*3000*/  IMAD R13, R22, UR6, RZ ;  /* 0x00000006160d7c24 */ /* 0x000fe2000f8e02ff */
[----:B------:R-:W-:Y:S01]  /*3010*/  ULDC.64 UR10, c[0x0][0x5a8] ;  /* 0x00016a00000a7ab9 */ /* 0x000fe20000000a00 */
[----:B------:R-:W-:Y:S01]  /*3020*/  IMAD.WIDE.U32 R16, R12, UR6, R16 ;  /* 0x000000060c107c25 */ /* 0x000fe2000f8e0010 */
[----:B------:R-:W-:-:S03]  /*3030*/  ISETP.LT.OR P3, PT, R59, 0x1, !P1 ;  /* 0x000000013b00780c */ /* 0x000fc60004f61670 */
[----:B------:R-:W-:Y:S01]  /*3040*/  IMAD R13, R12, UR7, R13 ;  /* 0x000000070c0d7c24 */ /* 0x000fe2000f8e020d */
[----:B------:R-:W-:Y:S01]  /*3050*/  ULDC.64 UR6, c[0x0][0x5b0] ;  /* 0x00016c0000067ab9 */ /* 0x000fe20000000a00 */
[----:B------:R-:W-:Y:S02]  /*3060*/  IMAD.MOV.U32 R12, RZ, RZ, R16 ;  /* 0x000000ffff0c7224 */ /* 0x000fe400078e0010 */
[----:B------:R-:W-:Y:S02]  /*3070*/  IMAD.IADD R13, R17, 0x1, R13 ;  /* 0x00000001110d7824 */ /* 0x000fe400078e020d */
[----:B------:R-:W-:Y:S02]  /*3080*/  IMAD R10, R11, UR6, RZ ;  /* 0x000000060b0a7c24 */ /* 0x000fe4000f8e02ff */
[----:B------:R-:W-:-:S04]  /*3090*/  IMAD.WIDE.U32 R14, R19, UR6, R12 ;  /* 0x00000006130e7c25 */ /* 0x000fc8000f8e000c */
[--C-:B------:R-:W-:Y:S01]  /*30a0*/  IMAD R17, R19, UR7, R10.reuse ;  /* 0x0000000713117c24 */ /* 0x100fe2000f8e020a */
[----:B------:R-:W-:Y:S02]  /*30b0*/  IADD3 R14, P0, R14, UR10, RZ ;  /* 0x0000000a0e0e7c10 */ /* 0x000fe4000ff1e0ff */
[----:B------:R-:W-:Y:S02]  /*30c0*/  PRMT R10, RZ, 0x7610, R10 ;  /* 0x00007610ff0a7816 */ /* 0x000fe4000000000a */
[----:B------:R-:W-:Y:S02]  /*30d0*/  IADD3.X R15, R15, UR11, R17, P0, !PT ;  /* 0x0000000b0f0f7c10 */ /* 0x000fe400087fe411 */
[----:B------:R-:W0:Y:S03]  /*30e0*/  @!P3 LDC.64 R16, c[0x0][0x5c0] ;  /* 0x00017000ff10bb82 */ /* 0x000e260000000a00 */
[----:B------:R-:W3:Y:S01]  /*30f0*/  @!P3 LDG.E.U8 R10, desc[UR16][R14.64] ;  /* 0x000000100e0ab981 */ /* 0x000ee2000c1e1100 */
[----:B------:R-:W-:-:S13]  /*3100*/  ISETP.LT.OR P2, PT, R59, 0x2, !P1 ;  /* 0x000000023b00780c */ /* 0x000fda0004f41670 */
[----:B------:R-:W1:Y:S01]  /*3110*/  @!P2 LDC.64 R26, c[0x0][0x5c0] ;  /* 0x00017000ff1aab82 */ /* 0x000e620000000a00 */
[----:B0-----:R-:W-:-:S05]  /*3120*/  @!P3 IADD3 R16, P0, R8, R16, RZ ;  /* 0x000000100810b210 */ /* 0x001fca0007f1e0ff */
[----:B------:R-:W-:Y:S01]  /*3130*/  @!P3 IMAD.X R17, R60, 0x1, R17, P0 ;  /* 0x000000013c11b824 */ /* 0x000fe200000e0611 */
[----:B---3--:R-:W-:-:S04]  /*3140*/  LOP3.LUT R10, R10, 0xff, RZ, 0xc0, !PT ;  /* 0x000000ff0a0a7812 */ /* 0x008fc800078ec0ff */
[----:B------:R-:W-:-:S05]  /*3150*/  F2FP.F16.E4M3.UNPACK_B R10, R10 ;  /* 0x0000000aff0a723e */ /* 0x000fca00020006ff */
[----:B------:R-:W-:-:S05]  /*3160*/  HADD2.F32 R10, -RZ, R10.H0_H0 ;  /* 0x2000000aff0a7230 */ /* 0x000fca0000004100 */
[----:B------:R-:W-:-:S04]  /*3170*/  FMUL R10, R10, R73 ;  /* 0x000000490a0a7220 */ /* 0x000fc80000400000 */
[----:B--2---:R-:W-:-:S05]  /*3180*/  FFMA R10, R129, R72, R10 ;  /* 0x00000048810a7223 */ /* 0x004fca000000000a */
[----:B------:R-:W-:Y:S02]  /*3190*/  F2FP.SATFINITE.E4M3.F32.PACK_AB_MERGE_C R25, RZ, R10, RZ ;  /* 0x0000000aff19723e */ /* 0x000fe400048070ff */
[----:B------:R-:W-:-:S03]  /*31a0*/  PRMT R10, RZ, 0x7610, R10 ;  /* 0x00007610ff0a7816 */ /* 0x000fc6000000000a */
[----:B------:R0:W-:Y:S04]  /*31b0*/  @!P3 STG.E.U8 desc[UR16][R16.64], R25 ;  /* 0x000000191000b986 */ /* 0x0001e8000c101110 */
[----:B------:R-:W2:Y:S01]  /*31c0*/  @!P2 LDG.E.U8 R10, desc[UR16][R14.64+0x1] ;  /* 0x000001100e0aa981 */ /* 0x000ea2000c1e1100 */
[----:B------:R-:W-:Y:S02]  /*31d0*/  IADD3 R23, P0, R19, 0x8, RZ ;  /* 0x0000000813177810 */ /* 0x000fe40007f1e0ff */
[----:B-1----:R-:W-:-:S03]  /*31e0*/  @!P2 IADD3 R22, P5, R8, R26, RZ ;  /* 0x0000001a0816a210 */ /* 0x002fc60007fbe0ff */
[----:B------:R-:W-:Y:S01]  /*31f0*/  IMAD.X R18, RZ, RZ, R11, P0 ;  /* 0x000000ffff127224 */ /* 0x000fe200000e060b */
[----:B------:R-:W-:Y:S01]  /*3200*/  ISETP.GE.AND P0, PT, R61, 0x9, PT ;  /* 0x000000093d00780c */ /* 0x000fe20003f06270 */
[----:B0-----:R-:W-:-:S03]  /*3210*/  IMAD.WIDE.U32 R16, R23, UR6, R12 ;  /* 0x0000000617107c25 */ /* 0x001fc6000f8e000c */
[----:B------:R-:W-:Y:S01]  /*3220*/  ISETP.LT.OR P3, PT, R59, 0x1, !P0 ;  /* 0x000000013b00780c */ /* 0x000fe20004761670 */
[----:B------:R-:W-:Y:S01]  /*3230*/  IMAD R18, R18, UR6, RZ ;  /* 0x0000000612127c24 */ /* 0x000fe2000f8e02ff */
[----:B------:R-:W-:-:S03]  /*3240*/  IADD3 R16, P4, R16, UR10, RZ ;  /* 0x0000000a10107c10 */ /* 0x000fc6000ff9e0ff */
[----:B------:R-:W-:Y:S02]  /*3250*/  IMAD R25, R23, UR7, R18 ;  /* 0x0000000717197c24 */ /* 0x000fe4000f8e0212 */
[----:B------:R-:W-:-:S03]  /*3260*/  @!P2 IMAD.X R23, R60, 0x1, R27, P5 ;  /* 0x000000013c17a824 */ /* 0x000fc600028e061b */
[----:B------:R-:W-:Y:S02]  /*3270*/  IADD3.X R17, R17, UR11, R25, P4, !PT ;  /* 0x0000000b11117c10 */ /* 0x000fe4000a7fe419 */
[----:B--2---:R-:W-:-:S04]  /*3280*/  LOP3.LUT R10, R10, 0xff, RZ, 0xc0, !PT ;  /* 0x000000ff0a0a7812 */ /* 0x004fc800078ec0ff */
[----:B------:R-:W-:-:S05]  /*3290*/  F2FP.F16.E4M3.UNPACK_B R10, R10 ;  /* 0x0000000aff0a723e */ /* 0x000fca00020006ff */
[----:B------:R-:W-:-:S05]  /*32a0*/  HADD2.F32 R10, -RZ, R10.H0_H0 ;  /* 0x2000000aff0a7230 */ /* 0x000fca0000004100 */
[----:B------:R-:W-:Y:S01]  /*32b0*/  FMUL R21, R10, R73 ;  /* 0x000000490a157220 */ /* 0x000fe20000400000 */
[----:B------:R-:W-:-:S03]  /*32c0*/  PRMT R10, RZ, 0x7610, R10 ;  /* 0x00007610ff0a7816 */ /* 0x000fc6000000000a */
[----:B------:R-:W-:-:S05]  /*32d0*/  FFMA R21, R126, R72, R21 ;  /* 0x000000487e157223 */ /* 0x000fca0000000015 */
[----:B------:R-:W-:Y:S02]  /*32e0*/  F2FP.SATFINITE.E4M3.F32.PACK_AB_MERGE_C R27, RZ, R21, RZ ;  /* 0x00000015ff1b723e */ /* 0x000fe400048070ff */
[----:B------:R-:W0:Y:S03]  /*32f0*/  @!P3 LDC.64 R20, c[0x0][0x5c0] ;  /* 0x00017000ff14bb82 */ /* 0x000e260000000a00 */
[----:B------:R1:W-:Y:S04]  /*3300*/  @!P2 STG.E.U8 desc[UR16][R22.64+0x1], R27 ;  /* 0x0000011b1600a986 */ /* 0x0003e8000c101110 */
[----:B------:R-:W2:Y:S01]  /*3310*/  @!P3 LDG.E.U8 R10, desc[UR16][R16.64] ;  /* 0x00000010100ab981 */ /* 0x000ea2000c1e1100 */
[----:B------:R-:W-:-:S13]  /*3320*/  ISETP.LT.OR P2, PT, R59, 0x2, !P0 ;  /* 0x000000023b00780c */ /* 0x000fda0004741670 */
[----:B-1----:R-:W1:Y:S01]  /*3330*/  @!P2 LDC.64 R26, c[0x0][0x5c0] ;  /* 0x00017000ff1aab82 */ /* 0x002e620000000a00 */
[----:B0-----:R-:W-:-:S04]  /*3340*/  @!P3 IADD3 R20, P4, P5, R8, R20, R79 ;  /* 0x000000140814b210 */ /* 0x001fc80007d9e04f */
[----:B------:R-:W-:Y:S02]  /*3350*/  @!P3 IADD3.X R21, R60, R21, R75, P4, P5 ;  /* 0x000000153c15b210 */ /* 0x000fe400027ea44b */
[----:B--2---:R-:W-:-:S04]  /*3360*/  LOP3.LUT R10, R10, 0xff, RZ, 0xc0, !PT ;  /* 0x000000ff0a0a7812 */ /* 0x004fc800078ec0ff */
[----:B------:R-:W-:-:S05]  /*3370*/  F2FP.F16.E4M3.UNPACK_B R10, R10 ;  /* 0x0000000aff0a723e */ /* 0x000fca00020006ff */
[----:B------:R-:W-:-:S05]  /*3380*/  HADD2.F32 R10, -RZ, R10.H0_H0 ;  /* 0x2000000aff0a7230 */ /* 0x000fca0000004100 */
[----:B------:R-:W-:-:S04]  /*3390*/  FMUL R10, R10, R73 ;  /* 0x000000490a0a7220 */ /* 0x000fc80000400000 */
[----:B------:R-:W-:-:S05]  /*33a0*/  FFMA R10, R127, R72, R10 ;  /* 0x000000487f0a7223 */ /* 0x000fca000000000a */
[----:B------:R-:W-:Y:S02]  /*33b0*/  F2FP.SATFINITE.E4M3.F32.PACK_AB_MERGE_C R25, RZ, R10, RZ ;  /* 0x0000000aff19723e */ /* 0x000fe400048070ff */
[----:B------:R-:W-:-:S03]  /*33c0*/  PRMT R10, RZ, 0x7610, R10 ;  /* 0x00007610ff0a7816 */ /* 0x000fc6000000000a */
[----:B------:R0:W-:Y:S04]  /*33d0*/  @!P3 STG.E.U8 desc[UR16][R20.64], R25 ;  /* 0x000000191400b986 */ /* 0x0001e8000c101110 */
[----:B------:R-:W2:Y:S01]  /*33e0*/  @!P2 LDG.E.U8 R10, desc[UR16][R16.64+0x1] ;  /* 0x00000110100aa981 */ /* 0x000ea2000c1e1100 */
[----:B------:R-:W-:Y:S02]  /*33f0*/  ISETP.LT.OR P3, PT, R59, 0x9, !P1 ;  /* 0x000000093b00780c */ /* 0x000fe40004f61670 */
[----:B-1----:R-:W-:-:S11]  /*3400*/  @!P2 IADD3 R22, P4, P5, R8, R26, R79 ;  /* 0x0000001a0816a210 */ /* 0x002fd60007d9e04f */
[----:B0-----:R-:W0:Y:S01]  /*3410*/  @!P3 LDC.64 R20, c[0x0][0x5c0] ;  /* 0x00017000ff14bb82 */ /* 0x001e220000000a00 */
[----:B--2---:R-:W-:-:S04]  /*3420*/  LOP3.LUT R10, R10, 0xff, RZ, 0xc0, !PT ;  /* 0x000000ff0a0a7812 */ /* 0x004fc800078ec0ff */
[----:B------:R-:W-:-:S05]  /*3430*/  F2FP.F16.E4M3.UNPACK_B R10, R10 ;  /* 0x0000000aff0a723e */ /* 0x000fca00020006ff */
[----:B------:R-:W-:-:S05]  /*3440*/  HADD2.F32 R10, -RZ, R10.H0_H0 ;  /* 0x2000000aff0a7230 */ /* 0x000fca0000004100 */
[----:B------:R-:W-:Y:S01]  /*3450*/  FMUL R23, R10, R73 ;  /* 0x000000490a177220 */ /* 0x000fe20000400000 */
[----:B------:R-:W-:-:S03]  /*3460*/  PRMT R10, RZ, 0x7610, R10 ;  /* 0x00007610ff0a7816 */ /* 0x000fc6000000000a */
[----:B------:R-:W-:Y:S01]  /*3470*/  FFMA R124, R124, R72, R23 ;  /* 0x000000487c7c7223 */ /* 0x000fe20000000017 */
[----:B------:R-:W-:-:S04]  /*3480*/  @!P2 IADD3.X R23, R60, R27, R75, P4, P5 ;  /* 0x0000001b3c17a210 */ /* 0x000fc800027ea44b */
[----:B------:R-:W-:-:S05]  /*3490*/  F2FP.SATFINITE.E4M3.F32.PACK_AB_MERGE_C R25, RZ, R124, RZ ;  /* 0x0000007cff19723e */ /* 0x000fca00048070ff */
[----:B------:R1:W-:Y:S04]  /*34a0*/  @!P2 STG.E.U8 desc[UR16][R22.64+0x1], R25 ;  /* 0x000001191600a986 */ /* 0x0003e8000c101110 */
[----:B------:R-:W2:Y:S01]  /*34b0*/  @!P3 LDG.E.U8 R10, desc[UR16][R14.64+0x8] ;  /* 0x000008100e0ab981 */ /* 0x000ea2000c1e1100 */
[----:B------:R-:W-:Y:S02]  /*34c0*/  ISETP.LT.OR P2, PT, R59, 0xa, !P1 ;  /* 0x0000000a3b00780c */ /* 0x000fe40004f41670 */
[----:B0-----:R-:W-:-:S05]  /*34d0*/  @!P3 IADD3 R20, P4, R8, R20, RZ ;  /* 0x000000140814b210 */ /* 0x001fca0007f9e0ff */
[----:B------:R-:W-:-:S06]  /*34e0*/  @!P3 IMAD.X R21, R60, 0x1, R21, P4 ;  /* 0x000000013c15b824 */ /* 0x000fcc00020e0615 */
[----:B------:R-:W0:Y:S01]  /*34f0*/  @!P2 LDC.64 R26, c[0x0][0x5c0] ;  /* 0x00017000ff1aab82 */ /* 0x000e220000000a00 */
[----:B--2---:R-:W-:-:S04]  /*3500*/  LOP3.LUT R10, R10, 0xff, RZ, 0xc0, !PT ;  /* 0x000000ff0a0a7812 */ /* 0x004fc800078ec0ff */
[----:B------:R-:W-:-:S05]  /*3510*/  F2FP.F16.E4M3.UNPACK_B R10, R10 ;  /* 0x0000000aff0a723e */ /* 0x000fca00020006ff */
[----:B------:R-:W-:-:S05]  /*3520*/  HADD2.F32 R10, -RZ, R10.H0_H0 ;  /* 0x2000000aff0a7230 */ /* 0x000fca0000004100 */
[----:B------:R-:W-:-:S04]  /*3530*/  FMUL R10, R10, R73 ;  /* 0x000000490a0a7220 */ /* 0x000fc80000400000 */
[----:B------:R-:W-:-:S05]  /*3540*/  FFMA R10, R125, R72, R10 ;  /* 0x000000487d0a7223 */ /* 0x000fca000000000a */
[----:B-1----:R-:W-:Y:S02]  /*3550*/  F2FP.SATFINITE.E4M3.F32.PACK_AB_MERGE_C R25, RZ, R10, RZ ;  /* 0x0000000aff19723e */ /* 0x002fe400048070ff */
[----:B------:R-:W-:-:S03]  /*3560*/  PRMT R10, RZ, 0x7610, R10 ;  /* 0x00007610ff0a7816 */ /* 0x000fc6000000000a */
[----:B------:R1:W-:Y:S04]  /*3570*/  @!P3 STG.E.U8 desc[UR16][R20.64+0x8], R25 ;  /* 0x000008191400b986 */ /* 0x0003e8000c101110 */
[----:B------:R-:W2:Y:S01]  /*3580*/  @!P2 LDG.E.U8 R10, desc[UR16][R14.64+0x9] ;  /* 0x000009100e0aa981 */ /* 0x000ea2000c1e1100 */
[----:B------:R-:W-:Y:S02]  /*3590*/  ISETP.LT.OR P3, PT, R59, 0x9, !P0 ;  /* 0x000000093b00780c */ /* 0x000fe40004761670 */
[----:B0-----:R-:W-:-:S11]  /*35a0*/  @!P2 IADD3 R22, P4, R8, R26, RZ ;  /* 0x0000001a0816a210 */ /* 0x001fd60007f9e0ff */
[----:B-1----:R-:W0:Y:S01]  /*35b0*/  @!P3 LDC.64 R20, c[0x0][0x5c0] ;  /* 0x00017000ff14bb82 */ /* 0x002e220000000a00 */
[----:B--2---:R-:W-:-:S04]  /*35c0*/  LOP3.LUT R10, R10, 0xff, RZ, 0xc0, !PT ;  /* 0x000000ff0a0a7812 */ /* 0x004fc800078ec0ff */
[----:B------:R-:W-:-:S05]  /*35d0*/  F2FP.F16.E4M3.UNPACK_B R10, R10 ;  /* 0x0000000aff0a723e */ /* 0x000fca00020006ff */
[----:B------:R-:W-:-:S05]  /*35e0*/  HADD2.F32 R10, -RZ, R10.H0_H0 ;  /* 0x2000000aff0a7230 */ /* 0x000fca0000004100 */
[----:B------:R-:W-:Y:S01]  /*35f0*/  FMUL R23, R10, R73 ;  /* 0x000000490a177220 */ /* 0x000fe20000400000 */
[----:B------:R-:W-:-:S03]  /*3600*/  PRMT R10, RZ, 0x7610, R10 ;  /* 0x00007610ff0a7816 */ /* 0x000fc6000000000a */
[----:B------:R-:W-:Y:S01]  /*3610*/  FFMA R120, R120, R72, R23 ;  /* 0x0000004878787223 */ /* 0x000fe20000000017 */
[----:B------:R-:W-:-:S04]  /*3620*/  @!P2 IMAD.X R23, R60, 0x1, R27, P4 ;  /* 0x000000013c17a824 */ /* 0x000fc800020e061b */
[----:B------:R-:W-:-:S05]  /*3630*/  F2FP.SATFINITE.E4M3.F32.PACK_AB_MERGE_C R25, RZ, R120, RZ ;  /* 0x00000078ff19723e */ /* 0x000fca00048070ff */
[----:B------:R1:W-:Y:S04]  /*3640*/  @!P2 STG.E.U8 desc[UR16][R22.64+0x9], R25 ;  /* 0x000009191600a986 */ /* 0x0003e8000c101110 */
[----:B------:R-:W2:Y:S01]  /*3650*/  @!P3 LDG.E.U8 R10, desc[UR16][R16.64+0x8] ;  /* 0x00000810100ab981 */ /* 0x000ea2000c1e1100 */
[----:B------:R-:W-:Y:S02]  /*3660*/  ISETP.LT.OR P2, PT, R59, 0xa, !P0 ;  /* 0x0000000a3b00780c */ /* 0x000fe40004741670 */
[----:B0-----:R-:W-:-:S04]  /*3670*/  @!P3 IADD3 R20, P4, P5, R8, R20, R79 ;  /* 0x000000140814b210 */ /* 0x001fc80007d9e04f */
[----:B------:R-:W-:-:S07]  /*3680*/  @!P3 IADD3.X R21, R60, R21, R75, P4, P5 ;  /* 0x000000153c15b210 */ /* 0x000fce00027ea44b */
        /* <DEDUP_REMOVED lines=11> */
[----:B0-----:R-:W-:-:S11]  /*3740*/  @!P2 IADD3 R22, P4, P5, R8, R26, R79 ;  /* 0x0000001a0816a210 */ /* 0x001fd60007d9e04f */
[----:B-1----:R-:W0:Y:S01]  /*3750*/  @!P3 LDC.64 R20, c[0x0][0x5c0] ;  /* 0x00017000ff14bb82 */ /* 0x002e220000000a00 */
        /* <DEDUP_REMOVED lines=74> */
[----:B------:R2:W3:Y:S01]  /*3c00*/  @!P1 LDG.E.U8 R10, desc[UR16][R14.64+0x19] ;  /* 0x000019100e0a9981 */ /* 0x0004e2000c1e1100 */
[----:B------:R-:W-:Y:S02]  /*3c10*/  ISETP.LT.OR P2, PT, R59, 0x19, !P0 ;  /* 0x000000193b00780c */ /* 0x000fe40004741670 */
[----:B0-----:R-:W-:-:S11]  /*3c20*/  @!P1 IADD3 R22, P3, R8, R26, RZ ;  /* 0x0000001a08169210 */ /* 0x001fd60007f7e0ff */
[----:B--2---:R-:W0:Y:S01]  /*3c30*/  @!P2 LDC.64 R14, c[0x0][0x5c0] ;  /* 0x00017000ff0eab82 */ /* 0x004e220000000a00 */
[----:B---3--:R-:W-:-:S04]  /*3c40*/  LOP3.LUT R10, R10, 0xff, RZ, 0xc0, !PT ;  /* 0x000000ff0a0a7812 */ /* 0x008fc800078ec0ff */
[----:B------:R-:W-:-:S05]  /*3c50*/  F2FP.F16.E4M3.UNPACK_B R10, R10 ;  /* 0x0000000aff0a723e */ /* 0x000fca00020006ff */
[----:B------:R-:W-:-:S05]  /*3c60*/  HADD2.F32 R10, -RZ, R10.H0_H0 ;  /* 0x2000000aff0a7230 */ /* 0x000fca0000004100 */
[----:B------:R-:W-:Y:S01]  /*3c70*/  FMUL R23, R10, R73 ;  /* 0x000000490a177220 */ /* 0x000fe20000400000 */
[----:B------:R-:W-:-:S03]  /*3c80*/  PRMT R10, RZ, 0x7610, R10 ;  /* 0x00007610ff0a7816 */ /* 0x000fc6000000000a */
[----:B------:R-:W-:Y:S01]  /*3c90*/  FFMA R112, R112, R72, R23 ;  /* 0x0000004870707223 */ /* 0x000fe20000000017 */
[----:B------:R-:W-:-:S04]  /*3ca0*/  @!P1 IMAD.X R23, R60, 0x1, R27, P3 ;  /* 0x000000013c179824 */ /* 0x000fc800018e061b */
[----:B-1----:R-:W-:-:S05]  /*3cb0*/  F2FP.SATFINITE.E4M3.F32.PACK_AB_MERGE_C R21, RZ, R112, RZ ;  /* 0x00000070ff15723e */ /* 0x002fca00048070ff */
        /* <DEDUP_REMOVED lines=14> */
[----:B------:R3:W4:Y:S01]  /*3da0*/  @!P1 LDG.E.U8 R10, desc[UR16][R16.64+0x19] ;  /* 0x00001910100a9981 */ /* 0x000722000c1e1100 */
[----:B-1----:R-:W-:Y:S02]  /*3db0*/  IADD3 R23, P0, R19, 0x80, RZ ;  /* 0x0000008013177810 */ /* 0x002fe40007f1e0ff */
[----:B0-----:R-:W-:-:S03]  /*3dc0*/  @!P1 IADD3 R20, P4, P5, R8, R26, R79 ;  /* 0x0000001a08149210 */ /* 0x001fc60007d9e04f */
[----:B------:R-:W-:Y:S01]  /*3dd0*/  IMAD.X R18, RZ, RZ, R11, P0 ;  /* 0x000000ffff127224 */ /* 0x000fe200000e060b */
[----:B------:R-:W-:Y:S01]  /*3de0*/  ISETP.GE.AND P0, PT, R61, 0x81, PT ;  /* 0x000000813d00780c */ /* 0x000fe20003f06270 */
[----:B--2---:R-:W-:-:S03]  /*3df0*/  IMAD.WIDE.U32 R14, R23, UR6, R12 ;  /* 0x00000006170e7c25 */ /* 0x004fc6000f8e000c */
[----:B------:R-:W-:Y:S01]  /*3e00*/  ISETP.LT.OR P3, PT, R59, 0x1, !P0 ;  /* 0x000000013b00780c */ /* 0x000fe20004761670 */
[----:B------:R-:W-:Y:S01]  /*3e10*/  IMAD R18, R18, UR6, RZ ;  /* 0x0000000612127c24 */ /* 0x000fe2000f8e02ff */
[----:B------:R-:W-:-:S03]  /*3e20*/  IADD3 R14, P2, R14, UR10, RZ ;  /* 0x0000000a0e0e7c10 */ /* 0x000fc6000ff5e0ff */
[----:B------:R-:W-:-:S05]  /*3e30*/  IMAD R23, R23, UR7, R18 ;  /* 0x0000000717177c24 */ /* 0x000fca000f8e0212 */
[----:B------:R-:W-:-:S03]  /*3e40*/  IADD3.X R15, R15, UR11, R23, P2, !PT ;  /* 0x0000000b0f0f7c10 */ /* 0x000fc600097fe417 */
[----:B---3--:R-:W0:Y:S01]  /*3e50*/  @!P3 LDC.64 R16, c[0x0][0x5c0] ;  /* 0x00017000ff10bb82 */ /* 0x008e220000000a00 */
[----:B----4-:R-:W-:-:S04]  /*3e60*/  LOP3.LUT R10, R10, 0xff, RZ, 0xc0, !PT ;  /* 0x000000ff0a0a7812 */ /* 0x010fc800078ec0ff */
        /* <DEDUP_REMOVED lines=22> */
[----:B------:R-:W-:Y:S02]  /*3fd0*/  IADD3 R23, P1, R19, 0x88, RZ ;  /* 0x0000008813177810 */ /* 0x000fe40007f3e0ff */
[----:B0-----:R-:W-:-:S03]  /*3fe0*/  @!P2 IADD3 R22, P4, P5, R8, R26, R77 ;  /* 0x0000001a0816a210 */ /* 0x001fc60007d9e04d */
[----:B------:R-:W-:Y:S01]  /*3ff0*/  IMAD.X R18, RZ, RZ, R11, P1 ;  /* 0x000000ffff127224 */ /* 0x000fe200008e060b */
[----:B------:R-:W-:Y:S01]  /*4000*/  ISETP.GE.AND P1, PT, R61, 0x89, PT ;  /* 0x000000893d00780c */ /* 0x000fe20003f26270 */
[----:B-1----:R-:W-:-:S03]  /*4010*/  IMAD.WIDE.U32 R16, R23, UR6, R12 ;  /* 0x0000000617107c25 */ /* 0x002fc6000f8e000c */
[----:B------:R-:W-:Y:S01]  /*4020*/  ISETP.LT.OR P3, PT, R59, 0x1, !P1 ;  /* 0x000000013b00780c */ /* 0x000fe20004f61670 */
[----:B------:R-:W-:-:S04]  /*4030*/  IMAD R18, R18, UR6, RZ ;  /* 0x0000000612127c24 */ /* 0x000fc8000f8e02ff */
[----:B------:R-:W-:Y:S01]  /*4040*/  IMAD R25, R23, UR7, R18 ;  /* 0x0000000717197c24 */ /* 0x000fe2000f8e0212 */
[----:B------:R-:W-:Y:S02]  /*4050*/  @!P2 IADD3.X R23, R60, R27, R74, P4, P5 ;  /* 0x0000001b3c17a210 */ /* 0x000fe400027ea44a */
[----:B------:R-:W-:-:S04]  /*4060*/  IADD3 R16, P4, R16, UR10, RZ ;  /* 0x0000000a10107c10 */ /* 0x000fc8000ff9e0ff */
[----:B------:R-:W-:Y:S02]  /*4070*/  IADD3.X R17, R17, UR11, R25, P4, !PT ;  /* 0x0000000b11117c10 */ /* 0x000fe4000a7fe419 */
[----:B------:R-:W0:Y:S01]  /*4080*/  @!P3 LDC.64 R24, c[0x0][0x5c0] ;  /* 0x00017000ff18bb82 */ /* 0x000e220000000a00 */
[----:B--2---:R-:W-:-:S04]  /*4090*/  LOP3.LUT R10, R10, 0xff, RZ, 0xc0, !PT ;  /* 0x000000ff0a0a7812 */ /* 0x004fc800078ec0ff */
[----:B------:R-:W-:-:S05]  /*40a0*/  F2FP.F16.E4M3.UNPACK_B R10, R10 ;  /* 0x0000000aff0a723e */ /* 0x000fca00020006ff */
[----:B------:R-:W-:-:S05]  /*40b0*/  HADD2.F32 R10, -RZ, R10.H0_H0 ;  /* 0x2000000aff0a7230 */ /* 0x000fca0000004100 */
[----:B------:R-:W-:Y:S01]  /*40c0*/  FMUL R21, R10, R73 ;  /* 0x000000490a157220 */ /* 0x000fe20000400000 */
[----:B------:R-:W-:-:S03]  /*40d0*/  PRMT R10, RZ, 0x7610, R10 ;  /* 0x00007610ff0a7816 */ /* 0x000fc6000000000a */
[----:B------:R-:W-:-:S05]  /*40e0*/  FFMA R21, R108, R72, R21 ;  /* 0x000000486c157223 */ /* 0x000fca0000000015 */
[----:B------:R-:W-:-:S05]  /*40f0*/  F2FP.SATFINITE.E4M3.F32.PACK_AB_MERGE_C R27, RZ, R21, RZ ;  /* 0x00000015ff1b723e */ /* 0x000fca00048070ff */
[----:B------:R1:W-:Y:S04]  /*4100*/  @!P2 STG.E.U8 desc[UR16][R22.64+0x1], R27 ;  /* 0x0000011b1600a986 */ /* 0x0003e8000c101110 */
[----:B------:R-:W2:Y:S01]  /*4110*/  @!P3 LDG.E.U8 R10, desc[UR16][R16.64] ;  /* 0x00000010100ab981 */ /* 0x000ea2000c1e1100 */
[----:B------:R-:W-:Y:S02]  /*4120*/  @!P3 IADD3 R21, P4, P5, R77, R8, R79 ;  /* 0x000000084d15b210 */ /* 0x000fe40007d9e04f */
[----:B------:R-:W-:Y:S02]  /*4130*/  ISETP.LT.OR P2, PT, R59, 0x2, !P1 ;  /* 0x000000023b00780c */ /* 0x000fe40004f41670 */
[----:B------:R-:W-:Y:S02]  /*4140*/  @!P3 IADD3.X R18, R74, R60, R75, P4, P5 ;  /* 0x0000003c4a12b210 */ /* 0x000fe400027ea44b */
[----:B0-----:R-:W-:-:S05]  /*4150*/  @!P3 IADD3 R20, P4, R21, R24, RZ ;  /* 0x000000181514b210 */ /* 0x001fca0007f9e0ff */
[----:B------:R-:W-:-:S04]  /*4160*/  @!P3 IMAD.X R21, R18, 0x1, R25, P4 ;  /* 0x000000011215b824 */ /* 0x000fc800020e0619 */
        /* <DEDUP_REMOVED lines=9> */
[----:B------:R-:W3:Y:S01]  /*4200*/  @!P2 LDG.E.U8 R10, desc[UR16][R16.64+0x1] ;  /* 0x00000110100aa981 */ /* 0x000ee2000c1e1100 */
[----:B-1----:R-:W-:Y:S02]  /*4210*/  @!P2 IADD3 R27, P4, P5, R77, R8, R79 ;  /* 0x000000084d1ba210 */ /* 0x002fe40007d9e04f */
[----:B------:R-:W-:-:S13]  /*4220*/  ISETP.LT.OR P3, PT, R59, 0x9, !P0 ;  /* 0x000000093b00780c */ /* 0x000fda0004761670 */
[----:B--2---:R-:W1:Y:S01]  /*4230*/  @!P3 LDC.64 R20, c[0x0][0x5c0] ;  /* 0x00017000ff14bb82 */ /* 0x004e620000000a00 */
[----:B---3--:R-:W-:-:S04]  /*4240*/  LOP3.LUT R10, R10, 0xff, RZ, 0xc0, !PT ;  /* 0x000000ff0a0a7812 */ /* 0x008fc800078ec0ff */
[----:B------:R-:W-:-:S05]  /*4250*/  F2FP.F16.E4M3.UNPACK_B R10, R10 ;  /* 0x0000000aff0a723e */ /* 0x000fca00020006ff */
[----:B------:R-:W-:-:S05]  /*4260*/  HADD2.F32 R10, -RZ, R10.H0_H0 ;  /* 0x2000000aff0a7230 */ /* 0x000fca0000004100 */
[----:B------:R-:W-:Y:S01]  /*4270*/  FMUL R23, R10, R73 ;  /* 0x000000490a177220 */ /* 0x000fe20000400000 */
[----:B------:R-:W-:Y:S02]  /*4280*/  @!P2 IADD3.X R10, R74, R60, R75, P4, P5 ;  /* 0x0000003c4a0aa210 */ /* 0x000fe400027ea44b */
[----:B0-----:R-:W-:Y:S01]  /*4290*/  @!P2 IADD3 R22, P4, R27, R28, RZ ;  /* 0x0000001c1b16a210 */ /* 0x001fe20007f9e0ff */
[----:B------:R-:W-:-:S04]  /*42a0*/  FFMA R94, R94, R72, R23 ;  /* 0x000000485e5e7223 */ /* 0x000fc80000000017 */
[----:B------:R-:W-:Y:S01]  /*42b0*/  @!P2 IMAD.X R23, R10, 0x1, R29, P4 ;  /* 0x000000010a17a824 */ /* 0x000fe200020e061d */
[----:B------:R-:W-:Y:S02]  /*42c0*/  F2FP.SATFINITE.E4M3.F32.PACK_AB_MERGE_C R25, RZ, R94, RZ ;  /* 0x0000005eff19723e */ /* 0x000fe400048070ff */
[----:B------:R-:W-:-:S03]  /*42d0*/  PRMT R10, RZ, 0x7610, R10 ;  /* 0x00007610ff0a7816 */ /* 0x000fc6000000000a */
[----:B------:R0:W-:Y:S04]  /*42e0*/  @!P2 STG.E.U8 desc[UR16][R22.64+0x1], R25 ;  /* 0x000001191600a986 */ /* 0x0001e8000c101110 */
[----:B------:R-:W2:Y:S01]  /*42f0*/  @!P3 LDG.E.U8 R10, desc[UR16][R14.64+0x8] ;  /* 0x000008100e0ab981 */ /* 0x000ea2000c1e1100 */
[----:B------:R-:W-:Y:S02]  /*4300*/  ISETP.LT.OR P2, PT, R59, 0xa, !P0 ;  /* 0x0000000a3b00780c */ /* 0x000fe40004741670 */
[----:B-1----:R-:W-:-:S04]  /*4310*/  @!P3 IADD3 R20, P4, P5, R8, R20, R77 ;  /* 0x000000140814b210 */ /* 0x002fc80007d9e04d */
[----:B------:R-:W-:-:S07]  /*4320*/  @!P3 IADD3.X R21, R60, R21, R74, P4, P5 ;  /* 0x000000153c15b210 */ /* 0x000fce00027ea44a */
[----:B------:R-:W1:Y:S01]  /*4330*/  @!P2 LDC.64 R26, c[0x0][0x5c0] ;  /* 0x00017000ff1aab82 */ /* 0x000e620000000a00 */
[----:B--2---:R-:W-:-:S04]  /*4340*/  LOP3.LUT R10, R10, 0xff, RZ, 0xc0, !PT ;  /* 0x000000ff0a0a7812 */ /* 0x004fc800078ec0ff */
[----:B------:R-:W-:-:S05]  /*4350*/  F2FP.F16.E4M3.UNPACK_B R10, R10 ;  /* 0x0000000aff0a723e */ /* 0x000fca00020006ff */
[----:B------:R-:W-:-:S05]  /*4360*/  HADD2.F32 R10, -RZ, R10.H0_H0 ;  /* 0x2000000aff0a7230 */ /* 0x000fca0000004100 */
[----:B------:R-:W-:-:S04]  /*4370*/  FMUL R10, R10, R73 ;  /* 0x000000490a0a7220 */ /* 0x000fc80000400000 */
[----:B------:R-:W-:-:S05]  /*4380*/  FFMA R10, R101, R72, R10 ;  /* 0x00000048650a7223 */ /* 0x000fca000000000a */
[----:B0-----:R-:W-:Y:S02]  /*4390*/  F2FP.SATFINITE.E4M3.F32.PACK_AB_MERGE_C R25, RZ, R10, RZ ;  /* 0x0000000aff19723e */ /* 0x001fe400048070ff */
[----:B------:R-:W-:-:S03]  /*43a0*/  PRMT R10, RZ, 0x7610, R10 ;  /* 0x00007610ff0a7816 */ /* 0x000fc6000000000a */
[----:B------:R0:W-:Y:S04]  /*43b0*/  @!P3 STG.E.U8 desc[UR16][R20.64+0x8], R25 ;  /* 0x000008191400b986 */ /* 0x0001e8000c101110 */
[----:B------:R-:W2:Y:S01]  /*43c0*/  @!P2 LDG.E.U8 R10, desc[UR16][R14.64+0x9] ;  /* 0x000009100e0aa981 */ /* 0x000ea2000c1e1100 */
[----:B------:R-:W-:Y:S02]  /*43d0*/  ISETP.LT.OR P3, PT, R59, 0x9, !P1 ;  /* 0x000000093b00780c */ /* 0x000fe40004f61670 */
[----:B-1----:R-:W-:Y:S02]  /*43e0*/  @!P2 IADD3 R22, P4, P5, R8, R26, R77 ;  /* 0x0000001a0816a210 */ /* 0x002fe40007d9e04d */
[----:B--2---:R-:W-:-:S04]  /*43f0*/  LOP3.LUT R10, R10, 0xff, RZ, 0xc0, !PT ;  /* 0x000000ff0a0a7812 */ /* 0x004fc800078ec0ff */
[----:B------:R-:W-:-:S05]  /*4400*/  F2FP.F16.E4M3.UNPACK_B R10, R10 ;  /* 0x0000000aff0a723e */ /* 0x000fca00020006ff */
[----:B------:R-:W-:-:S05]  /*4410*/  HADD2.F32 R10, -RZ, R10.H0_H0 ;  /* 0x2000000aff0a7230 */ /* 0x000fca0000004100 */
[----:B------:R-:W-:Y:S01]  /*4420*/  FMUL R23, R10, R73 ;  /* 0x000000490a177220 */ /* 0x000fe20000400000 */
[----:B------:R-:W-:-:S03]  /*4430*/  PRMT R10, RZ, 0x7610, R10 ;  /* 0x00007610ff0a7816 */ /* 0x000fc6000000000a */
[----:B------:R-:W-:Y:S01]  /*4440*/  FFMA R96, R96, R72, R23 ;  /* 0x0000004860607223 */ /* 0x000fe20000000017 */
[----:B------:R-:W-:Y:S02]  /*4450*/  @!P2 IADD3.X R23, R60, R27, R74, P4, P5 ;  /* 0x0000001b3c17a210 */ /* 0x000fe400027ea44a */
[----:B------:R-:W1:Y:S02]  /*4460*/  @!P3 LDC.64 R26, c[0x0][0x5c0] ;  /* 0x00017000ff1abb82 */ /* 0x000e640000000a00 */
[----:B0-----:R-:W-:-:S05]  /*4470*/  F2FP.SATFINITE.E4M3.F32.PACK_AB_MERGE_C R25, RZ, R96, RZ ;  /* 0x00000060ff19723e */ /* 0x001fca00048070ff */
[----:B------:R0:W-:Y:S04]  /*4480*/  @!P2 STG.E.U8 desc[UR16][R22.64+0x9], R25 ;  /* 0x000009191600a986 */ /* 0x0001e8000c101110 */
[----:B------:R-:W2:Y:S01]  /*4490*/  @!P3 LDG.E.U8 R10, desc[UR16][R16.64+0x8] ;  /* 0x00000810100ab981 */ /* 0x000ea2000c1e1100 */
[----:B------:R-:W-:Y:S02]  /*44a0*/  @!P3 IADD3 R21, P4, P5, R77, R8, R79 ;  /* 0x000000084d15b210 */ /* 0x000fe40007d9e04f */
[----:B------:R-:W-:Y:S02]  /*44b0*/  ISETP.LT.OR P2, PT, R59, 0xa, !P1 ;  /* 0x0000000a3b00780c */ /* 0x000fe40004f41670 */
[----:B------:R-:W-:Y:S02]  /*44c0*/  @!P3 IADD3.X R18, R74, R60, R75, P4, P5 ;  /* 0x0000003c4a12b210 */ /* 0x000fe400027ea44b */
[----:B-1----:R-:W-:-:S09]  /*44d0*/  @!P3 IADD3 R20, P4, R21, R26, RZ ;  /* 0x0000001a1514b210 */ /* 0x002fd20007f9e0ff */
[----:B------:R-:W1:Y:S01]  /*44e0*/  @!P2 LDC.64 R28, c[0x0][0x5c0] ;  /* 0x00017000ff1cab82 */ /* 0x000e620000000a00 */
[----:B------:R-:W-:Y:S01]  /*44f0*/  @!P3 IMAD.X R21, R18, 0x1, R27, P4 ;  /* 0x000000011215b824 */ /* 0x000fe200020e061b */
        /* <DEDUP_REMOVED lines=9> */
[----:B------:R-:W-:Y:S02]  /*4590*/  @!P2 IADD3 R27, P4, P5, R77, R8, R79 ;  /* 0x000000084d1ba210 */ /* 0x000fe40007d9e04f */
[----:B------:R-:W-:-:S13]  /*45a0*/  ISETP.LT.OR P3, PT, R59, 0x11, !P0 ;  /* 0x000000113b00780c */ /* 0x000fda0004761670 */
[----:B0-----:R-:W0:Y:S01]  /*45b0*/  @!P3 LDC.64 R20, c[0x0][0x5c0] ;  /* 0x00017000ff14bb82 */ /* 0x001e220000000a00 */
[----:B--2---:R-:W-:-:S04]  /*45c0*/  LOP3.LUT R10, R10, 0xff, RZ, 0xc0, !PT ;  /* 0x000000ff0a0a7812 */ /* 0x004fc800078ec0ff */
[----:B------:R-:W-:-:S05]  /*45d0*/  F2FP.F16.E4M3.UNPACK_B R10, R10 ;  /* 0x0000000aff0a723e */ /* 0x000fca00020006ff */
[----:B------:R-:W-:-:S05]  /*45e0*/  HADD2.F32 R10, -RZ, R10.H0_H0 ;  /* 0x2000000aff0a7230 */ /* 0x000fca0000004100 */
[----:B------:R-:W-:Y:S01]  /*45f0*/  FMUL R23, R10, R73 ;  /* 0x000000490a177220 */ /* 0x000fe20000400000 */
[----:B------:R-:W-:Y:S02]  /*4600*/  @!P2 IADD3.X R10, R74, R60, R75, P4, P5 ;  /* 0x0000003c4a0aa210 */ /* 0x000fe400027ea44b */
[----:B-1----:R-:W-:Y:S01]  /*4610*/  @!P2 IADD3 R22, P4, R27, R28, RZ ;  /* 0x0000001c1b16a210 */ /* 0x002fe20007f9e0ff */
[----:B------:R-:W-:-:S04]  /*4620*/  FFMA R98, R98, R72, R23 ;  /* 0x0000004862627223 */ /* 0x000fc80000000017 */
[----:B------:R-:W-:Y:S01]  /*4630*/  @!P2 IMAD.X R23, R10, 0x1, R29, P4 ;  /* 0x000000010a17a824 */ /* 0x000fe200020e061d */
[----:B------:R-:W-:Y:S02]  /*4640*/  F2FP.SATFINITE.E4M3.F32.PACK_AB_MERGE_C R25, RZ, R98, RZ ;  /* 0x00000062ff19723e */ /* 0x000fe400048070ff */
[----:B------:R-:W-:-:S03]  /*4650*/  PRMT R10, RZ, 0x7610, R10 ;  /* 0x00007610ff0a7816 */ /* 0x000fc6000000000a */
        /* <DEDUP_REMOVED lines=16> */
[----:B0-----:R-:W-:Y:S02]  /*4760*/  @!P2 IADD3 R22, P4, P5, R8, R26, R77 ;  /* 0x0000001a0816a210 */ /* 0x001fe40007d9e04d */
[----:B--2---:R-:W-:-:S04]  /*4770*/  LOP3.LUT R10, R10, 0xff, RZ, 0xc0, !PT ;  /* 0x000000ff0a0a7812 */ /* 0x004fc800078ec0ff */
[----:B------:R-:W-:-:S05]  /*4780*/  F2FP.F16.E4M3.UNPACK_B R10, R10 ;  /* 0x0000000aff0a723e */ /* 0x000fca00020006ff */
[----:B------:R-:W-:-:S05]  /*4790*/  HADD2.F32 R10, -RZ, R10.H0_H0 ;  /* 0x2000000aff0a7230 */ /* 0x000fca0000004100 */
[----:B------:R-:W-:Y:S01]  /*47a0*/  FMUL R23, R10, R73 ;  /* 0x000000490a177220 */ /* 0x000fe20000400000 */
[----:B------:R-:W-:-:S03]  /*47b0*/  PRMT R10, RZ, 0x7610, R10 ;  /* 0x00007610ff0a7816 */ /* 0x000fc6000000000a */
[----:B------:R-:W-:Y:S01]  /*47c0*/  FFMA R100, R100, R72, R23 ;  /* 0x0000004864647223 */ /* 0x000fe20000000017 */
[----:B------:R-:W-:Y:S02]  /*47d0*/  @!P2 IADD3.X R23, R60, R27, R74, P4, P5 ;  /* 0x0000001b3c17a210 */ /* 0x000fe400027ea44a */
[----:B------:R-:W0:Y:S02]  /*47e0*/  @!P3 LDC.64 R26, c[0x0][0x5c0] ;  /* 0x00017000ff1abb82 */ /* 0x000e240000000a00 */
[----:B-1----:R-:W-:-:S05]  /*47f0*/  F2FP.SATFINITE.E4M3.F32.PACK_AB_MERGE_C R25, RZ, R100, RZ ;  /* 0x00000064ff19723e */ /* 0x002fca00048070ff */
[----:B------:R1:W-:Y:S04]  /*4800*/  @!P2 STG.E.U8 desc[UR16][R22.64+0x11], R25 ;  /* 0x000011191600a986 */ /* 0x0003e8000c101110 */
[----:B------:R-:W2:Y:S01]  /*4810*/  @!P3 LDG.E.U8 R10, desc[UR16][R16.64+0x10] ;  /* 0x00001010100ab981 */ /* 0x000ea2000c1e1100 */
[----:B------:R-:W-:Y:S02]  /*4820*/  @!P3 IADD3 R21, P4, P5, R77, R8, R79 ;  /* 0x000000084d15b210 */ /* 0x000fe40007d9e04f */
[----:B------:R-:W-:Y:S02]  /*4830*/  ISETP.LT.OR P2, PT, R59, 0x12, !P1 ;  /* 0x000000123b00780c */ /* 0x000fe40004f41670 */
[----:B------:R-:W-:Y:S02]  /*4840*/  @!P3 IADD3.X R18, R74, R60, R75, P4, P5 ;  /* 0x0000003c4a12b210 */ /* 0x000fe400027ea44b */
[----:B0-----:R-:W-:-:S09]  /*4850*/  @!P3 IADD3 R20, P4, R21, R26, RZ ;  /* 0x0000001a1514b210 */ /* 0x001fd20007f9e0ff */
[----:B------:R-:W0:Y:S01]  /*4860*/  @!P2 LDC.64 R28, c[0x0][0x5c0] ;  /* 0x00017000ff1cab82 */ /* 0x000e220000000a00 */
[----:B------:R-:W-:Y:S01]  /*4870*/  @!P3 IMAD.X R21, R18, 0x1, R27, P4 ;  /* 0x000000011215b824 */ /* 0x000fe200020e061b */
        /* <DEDUP_REMOVED lines=9> */
[----:B------:R-:W-:Y:S02]  /*4910*/  @!P2 IADD3 R27, P4, P5, R77, R8, R79 ;  /* 0x000000084d1ba210 */ /* 0x000fe40007d9e04f */
[----:B------:R-:W-:-:S13]  /*4920*/  ISETP.LT.OR P3, PT, R59, 0x19, !P0 ;  /* 0x000000193b00780c */ /* 0x000fda0004761670 */
[----:B-1----:R-:W1:Y:S01]  /*4930*/  @!P3 LDC.64 R20, c[0x0][0x5c0] ;  /* 0x00017000ff14bb82 */ /* 0x002e620000000a00 */
[----:B--2---:R-:W-:-:S04]  /*4940*/  LOP3.LUT R10, R10, 0xff, RZ, 0xc0, !PT ;  /* 0x000000ff0a0a7812 */ /* 0x004fc800078ec0ff */
        /* <DEDUP_REMOVED lines=37> */
[----:B------:R-:W-:Y:S02]  /*4ba0*/  @!P2 IADD3 R15, P0, P3, R77, R8, R79 ;  /* 0x000000084d0fa210 */ /* 0x000fe40007b1e04f */
[----:B------:R-:W-:Y:S02]  /*4bb0*/  ISETP.LT.OR P1, PT, R59, 0x1a, !P1 ;  /* 0x0000001a3b00780c */ /* 0x000fe40004f21670 */
[----:B0-----:R-:W-:Y:S02]  /*4bc0*/  @!P2 IADD3 R14, P4, R15, R24, RZ ;  /* 0x000000180f0ea210 */ /* 0x001fe40007f9e0ff */
[----:B------:R-:W-:-:S05]  /*4bd0*/  @!P2 IADD3.X R18, R74, R60, R75, P0, P3 ;  /* 0x0000003c4a12a210 */ /* 0x000fca00007e644b */
        /* <DEDUP_REMOVED lines=11> */
[----:B-1----:R-:W-:-:S05]  /*4c90*/  IADD3 R23, P0, R19, 0x100, RZ ;  /* 0x0000010013177810 */ /* 0x002fca0007f1e0ff */
[----:B--2---:R-:W-:Y:S01]  /*4ca0*/  IMAD.WIDE.U32 R14, R23, UR6, R12 ;  /* 0x00000006170e7c25 */ /* 0x004fe2000f8e000c */
[----:B---3--:R-:W-:-:S04]  /*4cb0*/  LOP3.LUT R10, R10, 0xff, RZ, 0xc0, !PT ;  /* 0x000000ff0a0a7812 */ /* 0x008fc800078ec0ff */
[----:B------:R-:W-:-:S05]  /*4cc0*/  F2FP.F16.E4M3.UNPACK_B R10, R10 ;  /* 0x0000000aff0a723e */ /* 0x000fca00020006ff */
[----:B------:R-:W-:-:S05]  /*4cd0*/  HADD2.F32 R10, -RZ, R10.H0_H0 ;  /* 0x2000000aff0a7230 */ /* 0x000fca0000004100 */
[----:B------:R-:W-:Y:S01]  /*4ce0*/  FMUL R21, R10, R73 ;  /* 0x000000490a157220 */ /* 0x000fe20000400000 */
[----:B------:R-:W-:Y:S01]  /*4cf0*/  IMAD.X R10, RZ, RZ, R11, P0 ;  /* 0x000000ffff0a7224 */ /* 0x000fe200000e060b */
[----:B------:R-:W-:Y:S02]  /*4d00*/  ISETP.GE.AND P0, PT, R61, 0x101, PT ;  /* 0x000001013d00780c */ /* 0x000fe40003f06270 */
[----:B------:R-:W-:Y:S01]  /*4d10*/  FFMA R106, R106, R72, R21 ;  /* 0x000000486a6a7223 */ /* 0x000fe20000000015 */
[----:B------:R-:W-:Y:S01]  /*4d20*/  @!P1 IADD3 R21, P4, P5, R77, R8, R79 ;  /* 0x000000084d159210 */ /* 0x000fe20007d9e04f */
[----:B------:R-:W-:Y:S01]  /*4d30*/  IMAD R10, R10, UR6, RZ ;  /* 0x000000060a0a7c24 */ /* 0x000fe2000f8e02ff */
[----:B------:R-:W-:Y:S02]  /*4d40*/  ISETP.LT.OR P2, PT, R59, 0x1, !P0 ;  /* 0x000000013b00780c */ /* 0x000fe40004741670 */
[----:B0-----:R-:W-:Y:S01]  /*4d50*/  @!P1 IADD3 R20, P3, R21, R26, RZ ;  /* 0x0000001a15149210 */ /* 0x001fe20007f7e0ff */
[----:B------:R-:W-:Y:S01]  /*4d60*/  IMAD R23, R23, UR7, R10 ;  /* 0x0000000717177c24 */ /* 0x000fe2000f8e020a */
[----:B------:R-:W-:-:S02]  /*4d70*/  @!P1 IADD3.X R16, R74, R60, R75, P4, P5 ;  /* 0x0000003c4a109210 */ /* 0x000fc400027ea44b */
[----:B------:R-:W-:Y:S02]  /*4d80*/  IADD3 R14, P4, R14, UR10, RZ ;  /* 0x0000000a0e0e7c10 */ /* 0x000fe4000ff9e0ff */
[----:B------:R-:W-:Y:S01]  /*4d90*/  F2FP.SATFINITE.E4M3.F32.PACK_AB_MERGE_C R25, RZ, R106, RZ ;  /* 0x0000006aff19723e */ /* 0x000fe200048070ff */
[----:B------:R-:W-:Y:S01]  /*4da0*/  @!P1 IMAD.X R21, R16, 0x1, R27, P3 ;  /* 0x0000000110159824 */ /* 0x000fe200018e061b */
[----:B------:R-:W-:Y:S02]  /*4db0*/  PRMT R10, RZ, 0x7610, R10 ;  /* 0x00007610ff0a7816 */ /* 0x000fe4000000000a */
[----:B------:R-:W-:Y:S01]  /*4dc0*/  IADD3.X R15, R15, UR11, R23, P4, !PT ;  /* 0x0000000b0f0f7c10 */ /* 0x000fe2000a7fe417 */
[----:B------:R-:W0:Y:S01]  /*4dd0*/  @!P2 LDC.64 R16, c[0x0][0x5c0] ;  /* 0x00017000ff10ab82 */ /* 0x000e220000000a00 */
[----:B------:R1:W-:Y:S04]  /*4de0*/  @!P1 STG.E.U8 desc[UR16][R20.64+0x19], R25 ;  /* 0x0000191914009986 */ /* 0x0003e8000c101110 */
[----:B------:R-:W2:Y:S01]  /*4df0*/  @!P2 LDG.E.U8 R10, desc[UR16][R14.64] ;  /* 0x000000100e0aa981 */ /* 0x000ea2000c1e1100 */
[----:B------:R-:W-:-:S13]  /*4e00*/  ISETP.LT.OR P3, PT, R59, 0x2, !P0 ;  /* 0x000000023b00780c */ /* 0x000fda0004761670 */
[----:B------:R-:W3:Y:S01]  /*4e10*/  @!P3 LDC.64 R22, c[0x0][0x5c0] ;  /* 0x00017000ff16bb82 */ /* 0x000ee20000000a00 */
[----:B0-----:R-:W-:-:S04]  /*4e20*/  @!P2 IADD3 R16, P1, P4, R8, R16, R81 ;  /* 0x000000100810a210 */ /* 0x001fc80007c3e051 */
[----:B------:R-:W-:Y:S02]  /*4e30*/  @!P2 IADD3.X R17, R60, R17, R76, P1, P4 ;  /* 0x000000113c11a210 */ /* 0x000fe40000fe844c */
        /* <DEDUP_REMOVED lines=10> */
[----:B---3--:R-:W-:-:S03]  /*4ee0*/  @!P3 IADD3 R18, P4, P5, R8, R22, R81 ;  /* 0x000000160812b210 */ /* 0x008fc60007d9e051 */
[----:B------:R-:W-:Y:S01]  /*4ef0*/  IMAD.X R11, RZ, RZ, R11, P1 ;  /* 0x000000ffff0b7224 */ /* 0x000fe200008e060b */
[----:B------:R-:W-:Y:S01]  /*4f00*/  ISETP.GE.AND P1, PT, R61, 0x109, PT ;  /* 0x000001093d00780c */ /* 0x000fe20003f26270 */
[----:B------:R-:W-:-:S03]  /*4f10*/  IMAD.WIDE.U32 R12, R19, UR6, R12 ;  /* 0x00000006130c7c25 */ /* 0x000fc6000f8e000c */
[----:B------:R-:W-:Y:S01]  /*4f20*/  ISETP.LT.OR P2, PT, R59, 0x1, !P1 ;  /* 0x000000013b00780c */ /* 0x000fe20004f41670 */
[----:B------:R-:W-:-:S04]  /*4f30*/  IMAD R20, R11, UR6, RZ ;  /* 0x000000060b147c24 */ /* 0x000fc8000f8e02ff */
[----:B0-----:R-:W-:Y:S01]  /*4f40*/  IMAD R17, R19, UR7, R20 ;  /* 0x0000000713117c24 */ /* 0x001fe2000f8e0214 */
[----:B------:R-:W-:-:S07]  /*4f50*/  @!P3 IADD3.X R19, R60, R23, R76, P4, P5 ;  /* 0x000000173c13b210 */ /* 0x000fce00027ea44c */
[----:B------:R-:W0:Y:S01]  /*4f60*/  @!P2 LDC.64 R22, c[0x0][0x5c0] ;  /* 0x00017000ff16ab82 */ /* 0x000e220000000a00 */
[----:B--2---:R-:W-:-:S04]  /*4f70*/  LOP3.LUT R10, R10, 0xff, RZ, 0xc0, !PT ;  /* 0x000000ff0a0a7812 */ /* 0x004fc800078ec0ff */
[----:B------:R-:W-:-:S05]  /*4f80*/  F2FP.F16.E4M3.UNPACK_B R10, R10 ;  /* 0x0000000aff0a723e */ /* 0x000fca00020006ff */
[----:B------:R-:W-:-:S05]  /*4f90*/  HADD2.F32 R10, -RZ, R10.H0_H0 ;  /* 0x2000000aff0a7230 */ /* 0x000fca0000004100 */
[----:B------:R-:W-:Y:S01]  /*4fa0*/  FMUL R11, R10, R73 ;  /* 0x000000490a0b7220 */ /* 0x000fe20000400000 */
[----:B------:R-:W-:Y:S02]  /*4fb0*/  IADD3 R10, P4, R12, UR10, RZ ;  /* 0x0000000a0c0a7c10 */ /* 0x000fe4000ff9e0ff */
[----:B------:R-:W-:Y:S01]  /*4fc0*/  PRMT R12, RZ, 0x7610, R12 ;  /* 0x00007610ff0c7816 */ /* 0x000fe2000000000c */
[----:B------:R-:W-:-:S05]  /*4fd0*/  FFMA R11, R92, R72, R11 ;  /* 0x000000485c0b7223 */ /* 0x000fca000000000b */
[----:B------:R-:W-:Y:S02]  /*4fe0*/  F2FP.SATFINITE.E4M3.F32.PACK_AB_MERGE_C R21, RZ, R11, RZ ;  /* 0x0000000bff15723e */ /* 0x000fe400048070ff */
[----:B------:R-:W-:-:S03]  /*4ff0*/  IADD3.X R11, R13, UR11, R17, P4, !PT ;  /* 0x0000000b0d0b7c10 */ /* 0x000fc6000a7fe411 */
[----:B------:R1:W-:Y:S04]  /*5000*/  @!P3 STG.E.U8 desc[UR16][R18.64+0x1], R21 ;  /* 0x000001151200b986 */ /* 0x0003e8000c101110 */
[----:B------:R-:W2:Y:S01]  /*5010*/  @!P2 LDG.E.U8 R12, desc[UR16][R10.64] ;  /* 0x000000100a0ca981 */ /* 0x000ea2000c1e1100 */
[----:B------:R-:W-:Y:S02]  /*5020*/  @!P2 IADD3 R13, P4, P5, R81, R8, R79 ;  /* 0x00000008510da210 */ /* 0x000fe40007d9e04f */
[----:B------:R-:W-:Y:S02]  /*5030*/  ISETP.LT.OR P3, PT, R59, 0x2, !P1 ;  /* 0x000000023b00780c */ /* 0x000fe40004f61670 */
[----:B------:R-:W-:Y:S02]  /*5040*/  @!P2 IADD3.X R20, R76, R60, R75, P4, P5 ;  /* 0x0000003c4c14a210 */ /* 0x000fe400027ea44b */
[----:B--2---:R-:W-:-:S04]  /*5050*/  LOP3.LUT R12, R12, 0xff, RZ, 0xc0, !PT ;  /* 0x000000ff0c0c7812 */ /* 0x004fc800078ec0ff */
[----:B------:R-:W-:-:S05]  /*5060*/  F2FP.F16.E4M3.UNPACK_B R12, R12 ;  /* 0x0000000cff0c723e */ /* 0x000fca00020006ff */
[----:B------:R-:W-:-:S05]  /*5070*/  HADD2.F32 R12, -RZ, R12.H0_H0 ;  /* 0x2000000cff0c7230 */ /* 0x000fca0000004100 */
[----:B------:R-:W-:Y:S01]  /*5080*/  FMUL R16, R12, R73 ;  /* 0x000000490c107220 */ /* 0x000fe20000400000 */
[----:B0-----:R-:W-:-:S03]  /*5090*/  @!P2 IADD3 R12, P4, R13, R22, RZ ;  /* 0x000000160d0ca210 */ /* 0x001fc60007f9e0ff */
[----:B------:R-:W-:Y:S02]  /*50a0*/  FFMA R16, R95, R72, R16 ;  /* 0x000000485f107223 */ /* 0x000fe40000000010 */
[----:B------:R-:W-:Y:S02]  /*50b0*/  @!P2 IMAD.X R13, R20, 0x1, R23, P4 ;  /* 0x00000001140da824 */ /* 0x000fe400020e0617 */
[----:B------:R-:W0:Y:S01]  /*50c0*/  @!P3 LDC.64 R22, c[0x0][0x5c0] ;  /* 0x00017000ff16bb82 */ /* 0x000e220000000a00 */
[----:B-1----:R-:W-:Y:S02]  /*50d0*/  F2FP.SATFINITE.E4M3.F32.PACK_AB_MERGE_C R19, RZ, R16, RZ ;  /* 0x00000010ff13723e */ /* 0x002fe400048070ff */
[----:B------:R-:W-:-:S03]  /*50e0*/  PRMT R16, RZ, 0x7610, R16 ;  /* 0x00007610ff107816 */ /* 0x000fc60000000010 */
[----:B------:R1:W-:Y:S04]  /*50f0*/  @!P2 STG.E.U8 desc[UR16][R12.64], R19 ;  /* 0x000000130c00a986 */ /* 0x0003e8000c101110 */
[----:B------:R-:W2:Y:S01]  /*5100*/  @!P3 LDG.E.U8 R16, desc[UR16][R10.64+0x1] ;  /* 0x000001100a10b981 */ /* 0x000ea2000c1e1100 */
[----:B------:R-:W-:Y:S02]  /*5110*/  @!P3 IADD3 R21, P4, P5, R81, R8, R79 ;  /* 0x000000085115b210 */ /* 0x000fe40007d9e04f */
[----:B------:R-:W-:Y:S02]  /*5120*/  ISETP.LT.OR P2, PT, R59, 0x9, !P0 ;  /* 0x000000093b00780c */ /* 0x000fe40004741670 */
[----:B------:R-:W-:Y:S02]  /*5130*/  @!P3 IADD3.X R18, R76, R60, R75, P4, P5 ;  /* 0x0000003c4c12b210 */ /* 0x000fe400027ea44b */
[----:B-1----:R-:W-:-:S02]  /*5140*/  PRMT R12, RZ, 0x7610, R12 ;  /* 0x00007610ff0c7816 */ /* 0x002fc4000000000c */
[----:B--2---:R-:W-:-:S04]  /*5150*/  LOP3.LUT R16, R16, 0xff, RZ, 0xc0, !PT ;  /* 0x000000ff10107812 */ /* 0x004fc800078ec0ff */
[----:B------:R-:W-:-:S05]  /*5160*/  F2FP.F16.E4M3.UNPACK_B R16, R16 ;  /* 0x00000010ff10723e */ /* 0x000fca00020006ff */
[----:B------:R-:W-:-:S05]  /*5170*/  HADD2.F32 R16, -RZ, R16.H0_H0 ;  /* 0x20000010ff107230 */ /* 0x000fca0000004100 */
[----:B------:R-:W-:Y:S01]  /*5180*/  FMUL R17, R16, R73 ;  /* 0x0000004910117220 */ /* 0x000fe20000400000 */
[----:B0-----:R-:W-:Y:S02]  /*5190*/  @!P3 IADD3 R16, P4, R21, R22, RZ ;  /* 0x000000161510b210 */ /* 0x001fe40007f9e0ff */
[----:B------:R-:W0:Y:S01]  /*51a0*/  @!P2 LDC.64 R20, c[0x0][0x5c0] ;  /* 0x00017000ff14ab82 */ /* 0x000e220000000a00 */
[----:B------:R-:W-:Y:S02]  /*51b0*/  FFMA R90, R90, R72, R17 ;  /* 0x000000485a5a7223 */ /* 0x000fe40000000011 */
[----:B------:R-:W-:-:S03]  /*51c0*/  @!P3 IMAD.X R17, R18, 0x1, R23, P4 ;  /* 0x000000011211b824 */ /* 0x000fc600020e0617 */
[----:B------:R-:W-:-:S05]  /*51d0*/  F2FP.SATFINITE.E4M3.F32.PACK_AB_MERGE_C R19, RZ, R90, RZ ;  /* 0x0000005aff13723e */ /* 0x000fca00048070ff */
[----:B------:R1:W-:Y:S04]  /*51e0*/  @!P3 STG.E.U8 desc[UR16][R16.64+0x1], R19 ;  /* 0x000001131000b986 */ /* 0x0003e8000c101110 */
[----:B------:R-:W2:Y:S01]  /*51f0*/  @!P2 LDG.E.U8 R12, desc[UR16][R14.64+0x8] ;  /* 0x000008100e0ca981 */ /* 0x000ea2000c1e1100 */
[----:B------:R-:W-:Y:S02]  /*5200*/  ISETP.LT.OR P3, PT, R59, 0xa, !P0 ;  /* 0x0000000a3b00780c */ /* 0x000fe40004761670 */
[----:B-1----:R-:W-:Y:S02]  /*5210*/  PRMT R16, RZ, 0x7610, R16 ;  /* 0x00007610ff107816 */ /* 0x002fe40000000010 */
[----:B--2---:R-:W-:-:S04]  /*5220*/  LOP3.LUT R12, R12, 0xff, RZ, 0xc0, !PT ;  /* 0x000000ff0c0c7812 */ /* 0x004fc800078ec0ff */
[----:B------:R-:W-:-:S05]  /*5230*/  F2FP.F16.E4M3.UNPACK_B R12, R12 ;  /* 0x0000000cff0c723e */ /* 0x000fca00020006ff */
[----:B------:R-:W-:-:S05]  /*5240*/  HADD2.F32 R12, -RZ, R12.H0_H0 ;  /* 0x2000000cff0c7230 */ /* 0x000fca0000004100 */
[----:B------:R-:W-:Y:S01]  /*5250*/  FMUL R18, R12, R73 ;  /* 0x000000490c127220 */ /* 0x000fe20000400000 */
[----:B0-----:R-:W-:-:S03]  /*5260*/  @!P2 IADD3 R12, P4, P5, R8, R20, R81 ;  /* 0x00000014080ca210 */ /* 0x001fc60007d9e051 */
[----:B------:R-:W-:Y:S01]  /*5270*/  FFMA R18, R93, R72, R18 ;  /* 0x000000485d127223 */ /* 0x000fe20000000012 */
[----:B------:R-:W-:Y:S02]  /*5280*/  @!P2 IADD3.X R13, R60, R21, R76, P4, P5 ;  /* 0x000000153c0da210 */ /* 0x000fe400027ea44c */
[----:B------:R-:W0:Y:S02]  /*5290*/  @!P3 LDC.64 R20, c[0x0][0x5c0] ;  /* 0x00017000ff14bb82 */ /* 0x000e240000000a00 */
[----:B------:R-:W-:-:S05]  /*52a0*/  F2FP.SATFINITE.E4M3.F32.PACK_AB_MERGE_C R19, RZ, R18, RZ ;  /* 0x00000012ff13723e */ /* 0x000fca00048070ff */
[----:B------:R1:W-:Y:S04]  /*52b0*/  @!P2 STG.E.U8 desc[UR16][R12.64+0x8], R19 ;  /* 0x000008130c00a986 */ /* 0x0003e8000c101110 */
[----:B------:R-:W2:Y:S01]  /*52c0*/  @!P3 LDG.E.U8 R16, desc[UR16][R14.64+0x9] ;  /* 0x000009100e10b981 */ /* 0x000ea2000c1e1100 */
[----:B------:R-:W-:Y:S02]  /*52d0*/  ISETP.LT.OR P2, PT, R59, 0x9, !P1 ;  /* 0x000000093b00780c */ /* 0x000fe40004f41670 */
[----:B-1----:R-:W-:-:S11]  /*52e0*/  PRMT R12, RZ, 0x7610, R12 ;  /* 0x00007610ff0c7816 */ /* 0x002fd6000000000c */
[----:B------:R-:W1:Y:S01]  /*52f0*/  @!P2 LDC.64 R22, c[0x0][0x5c0] ;  /* 0x00017000ff16ab82 */ /* 0x000e620000000a00 */
[----:B--2---:R-:W-:-:S04]  /*5300*/  LOP3.LUT R16, R16, 0xff, RZ, 0xc0, !PT ;  /* 0x000000ff10107812 */ /* 0x004fc800078ec0ff */
[----:B------:R-:W-:-:S05]  /*5310*/  F2FP.F16.E4M3.UNPACK_B R16, R16 ;  /* 0x00000010ff10723e */ /* 0x000fca00020006ff */
[----:B------:R-:W-:-:S05]  /*5320*/  HADD2.F32 R16, -RZ, R16.H0_H0 ;  /* 0x20000010ff107230 */ /* 0x000fca0000004100 */
[----:B------:R-:W-:Y:S01]  /*5330*/  FMUL R17, R16, R73 ;  /* 0x0000004910117220 */ /* 0x000fe20000400000 */
[----:B0-----:R-:W-:-:S03]  /*5340*/  @!P3 IADD3 R16, P4, P5, R8, R20, R81 ;  /* 0x000000140810b210 */ /* 0x001fc60007d9e051 */
[----:B------:R-:W-:Y:S01]  /*5350*/  FFMA R88, R88, R72, R17 ;  /* 0x0000004858587223 */ /* 0x000fe20000000011 */
[----:B------:R-:W-:-:S04]  /*5360*/  @!P3 IADD3.X R17, R60, R21, R76, P4, P5 ;  /* 0x000000153c11b210 */ /* 0x000fc800027ea44c */
[----:B------:R-:W-:-:S05]  /*5370*/  F2FP.SATFINITE.E4M3.F32.PACK_AB_MERGE_C R19, RZ, R88, RZ ;  /* 0x00000058ff13723e */ /* 0x000fca00048070ff */
[----:B------:R0:W-:Y:S04]  /*5380*/  @!P3 STG.E.U8 desc[UR16][R16.64+0x9], R19 ;  /* 0x000009131000b986 */ /* 0x0001e8000c101110 */
[----:B------:R-:W2:Y:S01]  /*5390*/  @!P2 LDG.E.U8 R12, desc[UR16][R10.64+0x8] ;  /* 0x000008100a0ca981 */ /* 0x000ea2000c1e1100 */
[----:B------:R-:W-:Y:S02]  /*53a0*/  @!P2 IADD3 R13, P4, P5, R81, R8, R79 ;  /* 0x00000008510da210 */ /* 0x000fe40007d9e04f */
[----:B------:R-:W-:Y:S02]  /*53b0*/  ISETP.LT.OR P3, PT, R59, 0xa, !P1 ;  /* 0x0000000a3b00780c */ /* 0x000fe40004f61670 */
[----:B------:R-:W-:Y:S02]  /*53c0*/  @!P2 IADD3.X R20, R76, R60, R75, P4, P5 ;  /* 0x0000003c4c14a210 */ /* 0x000fe400027ea44b */
[----:B0-----:R-:W-:-:S02]  /*53d0*/  PRMT R16, RZ, 0x7610, R16 ;  /* 0x00007610ff107816 */ /* 0x001fc40000000010 */
[----:B--2---:R-:W-:-:S04]  /*53e0*/  LOP3.LUT R12, R12, 0xff, RZ, 0xc0, !PT ;  /* 0x000000ff0c0c7812 */ /* 0x004fc800078ec0ff */
[----:B------:R-:W-:-:S05]  /*53f0*/  F2FP.F16.E4M3.UNPACK_B R12, R12 ;  /* 0x0000000cff0c723e */ /* 0x000fca00020006ff */
[----:B------:R-:W-:-:S05]  /*5400*/  HADD2.F32 R12, -RZ, R12.H0_H0 ;  /* 0x2000000cff0c7230 */ /* 0x000fca0000004100 */
[----:B------:R-:W-:Y:S01]  /*5410*/  FMUL R18, R12, R73 ;  /* 0x000000490c127220 */ /* 0x000fe20000400000 */
[----:B-1----:R-:W-:-:S03]  /*5420*/  @!P2 IADD3 R12, P4, R13, R22, RZ ;  /* 0x000000160d0ca210 */ /* 0x002fc60007f9e0ff */
[----:B------:R-:W-:Y:S02]  /*5430*/  FFMA R18, R91, R72, R18 ;  /* 0x000000485b127223 */ /* 0x000fe40000000012 */
[----:B------:R-:W-:Y:S02]  /*5440*/  @!P2 IMAD.X R13, R20, 0x1, R23, P4 ;  /* 0x00000001140da824 */ /* 0x000fe400020e0617 */
[----:B------:R-:W0:Y:S01]  /*5450*/  @!P3 LDC.64 R22, c[0x0][0x5c0] ;  /* 0x00017000ff16bb82 */ /* 0x000e220000000a00 */
[----:B------:R-:W-:-:S05]  /*5460*/  F2FP.SATFINITE.E4M3.F32.PACK_AB_MERGE_C R19, RZ, R18, RZ ;  /* 0x00000012ff13723e */ /* 0x000fca00048070ff */
        /* <DEDUP_REMOVED lines=99> */
[----:B------:R-:W-:Y:S01]  /*5aa0*/  @!P2 IADD3 R13, P0, P3, R81, R8, R79 ;  /* 0x00000008510da210 */ /* 0x000fe20007b1e04f */
[----:B------:R-:W-:Y:S01]  /*5ab0*/  BSSY B1, `(.L_x_40) ;  /* 0x000000f000017945 */ /* 0x000fe20003800000 */
        /* <DEDUP_REMOVED lines=8> */
[----:B------:R-:W-:-:S03]  /*5b40*/  @!P2 IMAD.X R13, R18, 0x1, R21, P4 ;  /* 0x00000001120da824 */ /* 0x000fc600020e0615 */
[----:B------:R-:W-:Y:S02]  /*5b50*/  F2FP.SATFINITE.E4M3.F32.PACK_AB_MERGE_C R15, RZ, R14, RZ ;  /* 0x0000000eff0f723e */ /* 0x000fe400048070ff */
[----:B------:R-:W-:-:S03]  /*5b60*/  PRMT R14, RZ, 0x7610, R14 ;  /* 0x00007610ff0e7816 */ /* 0x000fc6000000000e */
[----:B------:R1:W-:Y:S01]  /*5b70*/  @!P2 STG.E.U8 desc[UR16][R12.64+0x18], R15 ;  /* 0x0000180f0c00a986 */ /* 0x0003e2000c101110 */
[----:B------:R-:W-:Y:S05]  /*5b80*/  @P1 BRA `(.L_x_41) ;  /* 0x0000000000041947 */ /* 0x000fea0003800000 */
[----:B------:R0:W5:Y:S02]  /*5b90*/  LDG.E.U8 R14, desc[UR16][R10.64+0x19] ;  /* 0x000019100a0e7981 */ /* 0x000164000c1e1100 */
.L_x_41:
[----:B------:R-:W-:Y:S05]  /*5ba0*/  BSYNC B1 ;  /* 0x0000000000017941 */ /* 0x000fea0003800000 */
.L_x_40:
[----:B------:R-:W-:Y:S05]  /*5bb0*/  @P1 BRA `(.L_x_42) ;  /* 0x0000001c00bc1947 */ /* 0x000fea0003800000 */
[----:B-----5:R-:W-:Y:S01]  /*5bc0*/  LOP3.LUT R14, R14, 0xff, RZ, 0xc0, !PT ;  /* 0x000000ff0e0e7812 */ /* 0x020fe200078ec0ff */
[----:B------:R-:W-:Y:S01]  /*5bd0*/  ULDC.64 UR6, c[0x0][0x5c0] ;  /* 0x0001700000067ab9 */ /* 0x000fe20000000a00 */
[----:B------:R-:W-:Y:S02]  /*5be0*/  IADD3 R8, P0, P1, R81, R8, R79 ;  /* 0x0000000851087210 */ /* 0x000fe4000791e04f */
[----:B------:R-:W-:Y:S02]  /*5bf0*/  F2FP.F16.E4M3.UNPACK_B R14, R14 ;  /* 0x0000000eff0e723e */ /* 0x000fe400020006ff */
[----:B------:R-:W-:Y:S02]  /*5c00*/  IADD3.X R60, R76, R60, R75, P0, P1 ;  /* 0x0000003c4c3c7210 */ /* 0x000fe400007e244b */
[----:B------:R-:W-:Y:S01]  /*5c10*/  IADD3 R8, P0, R8, UR6, RZ ;  /* 0x0000000608087c10 */ /* 0x000fe2000ff1e0ff */
[----:B------:R-:W-:-:S05]  /*5c20*/  HADD2.F32 R14, -RZ, R14.H0_H0 ;  /* 0x2000000eff0e7230 */ /* 0x000fca0000004100 */
[----:B------:R-:W-:-:S04]  /*5c30*/  FMUL R9, R14, R73 ;  /* 0x000000490e097220 */ /* 0x000fc80000400000 */
[----:B------:R-:W-:Y:S01]  /*5c40*/  FFMA R80, R80, R72, R9 ;  /* 0x0000004850507223 */ /* 0x000fe20000000009 */
[----:B------:R-:W-:-:S04]  /*5c50*/  IADD3.X R9, R60, UR7, RZ, P0, !PT ;  /* 0x000000073c097c10 */ /* 0x000fc800087fe4ff */
[----:B0-----:R-:W-:-:S05]  /*5c60*/  F2FP.SATFINITE.E4M3.F32.PACK_AB_MERGE_C R11, RZ, R80, RZ ;  /* 0x00000050ff0b723e */ /* 0x001fca00048070ff */
[----:B------:R2:W-:Y:S01]  /*5c70*/  STG.E.U8 desc[UR16][R8.64+0x19], R11 ;  /* 0x0000190b08007986 */ /* 0x0005e2000c101110 */
[----:B------:R-:W-:Y:S05]  /*5c80*/  BRA `(.L_x_42) ;  /* 0x0000001c00887947 */ /* 0x000fea0003800000 */
.L_x_39:
[----:B------:R-:W-:Y:S01]  /*5c90*/  ISETP.GE.AND P0, PT, R61, 0x9, PT ;  /* 0x000000093d00780c */ /* 0x000fe20003f06270 */
[-C--:B--2---:R-:W-:Y:S01]  /*5ca0*/  FMUL R129, R129, R72.reuse ;  /* 0x0000004881817220 */ /* 0x084fe20000400000 */
[----:B------:R-:W-:Y:S01]  /*5cb0*/  LOP3.LUT R143, R143, 0xfffff7ff, RZ, 0xc0, !PT ;  /* 0xfffff7ff8f8f7812 */ /* 0x000fe200078ec0ff */
[-C--:B------:R-:W-:Y:S01]  /*5cc0*/  FMUL R126, R126, R72.reuse ;  /* 0x000000487e7e7220 */ /* 0x080fe20000400000 */
[----:B------:R-:W-:Y:S01]  /*5cd0*/  ISETP.LT.OR P5, PT, R59, 0x1, !P0 ;  /* 0x000000013b00780c */ /* 0x000fe200047a1670 */
[-C--:B------:R-:W-:Y:S01]  /*5ce0*/  FMUL R127, R127, R72.reuse ;  /* 0x000000487f7f7220 */ /* 0x080fe20000400000 */
[C---:B------:R-:W-:Y:S01]  /*5cf0*/  ISETP.LT.OR P4, PT, R59.reuse, 0x2, !P0 ;  /* 0x000000023b00780c */ /* 0x040fe20004781670 */
[-C--:B------:R-:W-:Y:S01]  /*5d00*/  FMUL R124, R124, R72.reuse ;  /* 0x000000487c7c7220 */ /* 0x080fe20000400000 */
[----:B------:R-:W-:Y:S01]  /*5d10*/  ISETP.LT.OR P3, PT, R59, 0x9, !P0 ;  /* 0x000000093b00780c */ /* 0x000fe20004761670 */
[-C--:B------:R-:W-:Y:S01]  /*5d20*/  FMUL R125, R125, R72.reuse ;  /* 0x000000487d7d7220 */ /* 0x080fe20000400000 */
[----:B------:R-:W-:Y:S01]  /*5d30*/  LOP3.LUT R122, R122, 0xfffffffd, RZ, 0xc0, !PT ;  /* 0xfffffffd7a7a7812 */ /* 0x000fe200078ec0ff */
[-C--:B------:R-:W-:Y:S01]  /*5d40*/  FMUL R120, R120, R72.reuse ;  /* 0x0000004878787220 */ /* 0x080fe20000400000 */
[----:B------:R-:W-:Y:S01]  /*5d50*/  F2FP.SATFINITE.E4M3.F32.PACK_AB_MERGE_C R129, RZ, R129, RZ ;  /* 0x00000081ff81723e */ /* 0x000fe200048070ff */
[----:B------:R-:W-:Y:S01]  /*5d60*/  FMUL R123, R123, R72 ;  /* 0x000000487b7b7220 */ /* 0x000fe20000400000 */
[----:B------:R-:W-:Y:S01]  /*5d70*/  F2FP.SATFINITE.E4M3.F32.PACK_AB_MERGE_C R145, RZ, R126, RZ ;  /* 0x0000007eff91723e */ /* 0x000fe200048070ff */
[-C--:B------:R-:W-:Y:S01]  /*5d80*/  FMUL R118, R118, R72.reuse ;  /* 0x0000004876767220 */ /* 0x080fe20000400000 */
[----:B------:R-:W-:Y:S01]  /*5d90*/  F2FP.SATFINITE.E4M3.F32.PACK_AB_MERGE_C R127, RZ, R127, RZ ;  /* 0x0000007fff7f723e */ /* 0x000fe200048070ff */
[----:B------:R-:W0:Y:S01]  /*5da0*/  @!P5 LDC.64 R52, c[0x0][0x5c0] ;  /* 0x00017000ff34db82 */ /* 0x000e220000000a00 */
[----:B------:R-:W-:Y:S01]  /*5db0*/  @P5 LOP3.LUT R143, R143, 0x800, RZ, 0xfc, !PT ;  /* 0x000008008f8f5812 */ /* 0x000fe200078efcff */
[-C--:B------:R-:W-:Y:S01]  /*5dc0*/  FMUL R121, R121, R72.reuse ;  /* 0x0000004879797220 */ /* 0x080fe20000400000 */
[----:B------:R-:W-:Y:S01]  /*5dd0*/  F2FP.SATFINITE.E4M3.F32.PACK_AB_MERGE_C R125, RZ, R125, RZ ;  /* 0x0000007dff7d723e */ /* 0x000fe200048070ff */
[-C--:B------:R-:W-:Y:S01]  /*5de0*/  FMUL R116, R116, R72.reuse ;  /* 0x0000004874747220 */ /* 0x080fe20000400000 */
[----:B------:R-:W-:Y:S01]  /*5df0*/  LOP3.LUT R143, R143, 0xfffffbff, RZ, 0xc0, !PT ;  /* 0xfffffbff8f8f7812 */ /* 0x000fe200078ec0ff */
[-C--:B------:R-:W-:Y:S01]  /*5e00*/  FMUL R119, R119, R72.reuse ;  /* 0x0000004877777220 */ /* 0x080fe20000400000 */
[----:B------:R-:W-:Y:S01]  /*5e10*/  F2FP.SATFINITE.E4M3.F32.PACK_AB_MERGE_C R123, RZ, R123, RZ ;  /* 0x0000007bff7b723e */ /* 0x000fe200048070ff */
[----:B------:R-:W1:Y:S01]  /*5e20*/  @!P4 LDC.64 R50, c[0x0][0x5c0] ;  /* 0x00017000ff32cb82 */ /* 0x000e620000000a00 */
[----:B------:R-:W-:Y:S01]  /*5e30*/  @P4 LOP3.LUT R143, R143, 0x400, RZ, 0xfc, !PT ;  /* 0x000004008f8f4812 */ /* 0x000fe200078efcff */
[-C--:B------:R-:W-:Y:S01]  /*5e40*/  FMUL R114, R114, R72.reuse ;  /* 0x0000004872727220 */ /* 0x080fe20000400000 */
[----:B------:R-:W-:Y:S01]  /*5e50*/  F2FP.SATFINITE.E4M3.F32.PACK_AB_MERGE_C R121, RZ, R121, RZ ;  /* 0x00000079ff79723e */ /* 0x000fe200048070ff */
[-C--:B------:R-:W-:Y:S01]  /*5e60*/  FMUL R117, R117, R72.reuse ;  /* 0x0000004875757220 */ /* 0x080fe20000400000 */
[----:B------:R-:W-:Y:S01]  /*5e70*/  LOP3.LUT R143, R143, 0xffffbfff, RZ, 0xc0, !PT ;  /* 0xffffbfff8f8f7812 */ /* 0x000fe200078ec0ff */
[-C--:B------:R-:W-:Y:S01]  /*5e80*/  FMUL R112, R112, R72.reuse ;  /* 0x0000004870707220 */ /* 0x080fe20000400000 */
[----:B------:R-:W-:Y:S01]  /*5e90*/  F2FP.SATFINITE.E4M3.F32.PACK_AB_MERGE_C R119, RZ, R119, RZ ;  /* 0x00000077ff77723e */ /* 0x000fe200048070ff */
[----:B------:R-:W2:Y:S01]  /*5ea0*/  @!P3 LDC.64 R30, c[0x0][0x5c0] ;  /* 0x00017000ff1ebb82 */ /* 0x000ea20000000a00 */
[----:B------:R-:W-:Y:S01]  /*5eb0*/  @P3 LOP3.LUT R143, R143, 0x4000, RZ, 0xfc, !PT ;  /* 0x000040008f8f3812 */ /* 0x000fe200078efcff */
[-C--:B------:R-:W-:Y:S01]  /*5ec0*/  FMUL R115, R115, R72.reuse ;  /* 0x0000004873737220 */ /* 0x080fe20000400000 */
[----:B------:R-:W-:Y:S01]  /*5ed0*/  F2FP.SATFINITE.E4M3.F32.PACK_AB_MERGE_C R117, RZ, R117, RZ ;  /* 0x00000075ff75723e */ /* 0x000fe200048070ff */
[-C--:B------:R-:W-:Y:S01]  /*5ee0*/  FMUL R110, R110, R72.reuse ;  /* 0x000000486e6e7220 */ /* 0x080fe20000400000 */
[----:B------:R-:W-:Y:S01]  /*5ef0*/  LOP3.LUT R143, R143, 0xffffdfff, RZ, 0xc0, !PT ;  /* 0xffffdfff8f8f7812 */ /* 0x000fe200078ec0ff */
[-C--:B------:R-:W-:Y:S01]  /*5f00*/  FMUL R113, R113, R72.reuse ;  /* 0x0000004871717220 */ /* 0x080fe20000400000 */
[----:B------:R-:W-:Y:S01]  /*5f10*/  F2FP.SATFINITE.E4M3.F32.PACK_AB_MERGE_C R115, RZ, R115, RZ ;  /* 0x00000073ff73723e */ /* 0x000fe200048070ff */
[----:B------:R-:W-:Y:S01]  /*5f20*/  FMUL R108, R108, R72 ;  /* 0x000000486c6c7220 */ /* 0x000fe20000400000 */
[----:B0-----:R-:W-:Y:S01]  /*5f30*/  @!P5 IADD3 R52, P1, P2, R8, R52, R79 ;  /* 0x000000340834d210 */ /* 0x001fe20007a3e04f */
[-C--:B------:R-:W-:Y:S01]  /*5f40*/  FMUL R99, R99, R72.reuse ;  /* 0x0000004863637220 */ /* 0x080fe20000400000 */
[----:B------:R-:W-:Y:S01]  /*5f50*/  F2FP.SATFINITE.E4M3.F32.PACK_AB_MERGE_C R113, RZ, R113, RZ ;  /* 0x00000071ff71723e */ /* 0x000fe200048070ff */
[-C--:B------:R-:W-:Y:S01]  /*5f60*/  FMUL R94, R94, R72.reuse ;  /* 0x000000485e5e7220 */ /* 0x080fe20000400000 */
[----:B------:R-:W-:Y:S01]  /*5f70*/  @!P5 IADD3.X R53, R60, R53, R75, P1, P2 ;  /* 0x000000353c35d210 */ /* 0x000fe20000fe444b */
[-C--:B------:R-:W-:Y:S01]  /*5f80*/  FMUL R101, R101, R72.reuse ;  /* 0x0000004865657220 */ /* 0x080fe20000400000 */
[----:B------:R-:W-:Y:S01]  /*5f90*/  F2FP.SATFINITE.E4M3.F32.PACK_AB_MERGE_C R99, RZ, R99, RZ ;  /* 0x00000063ff63723e */ /* 0x000fe200048070ff */
[----:B------:R-:W-:Y:S01]  /*5fa0*/  FMUL R96, R96, R72 ;  /* 0x0000004860607220 */ /* 0x000fe20000400000 */
[----:B-1----:R-:W-:Y:S01]  /*5fb0*/  @!P4 IADD3 R50, P1, P2, R8, R50, R79 ;  /* 0x000000320832c210 */ /* 0x002fe20007a3e04f */
[-C--:B------:R-:W-:Y:S01]  /*5fc0*/  FMUL R103, R103, R72.reuse ;  /* 0x0000004867677220 */ /* 0x080fe20000400000 */
[----:B------:R-:W-:Y:S01]  /*5fd0*/  F2FP.SATFINITE.E4M3.F32.PACK_AB_MERGE_C R101, RZ, R101, RZ ;  /* 0x00000065ff65723e */ /* 0x000fe200048070ff */
[-C--:B------:R-:W-:Y:S01]  /*5fe0*/  FMUL R98, R98, R72.reuse ;  /* 0x0000004862627220 */ /* 0x080fe20000400000 */
[----:B------:R-:W-:Y:S01]  /*5ff0*/  @!P4 IADD3.X R51, R60, R51, R75, P1, P2 ;  /* 0x000000333c33c210 */ /* 0x000fe20000fe444b */
[-C--:B------:R-:W-:Y:S01]  /*6000*/  FMUL R105, R105, R72.reuse ;  /* 0x0000004869697220 */ /* 0x080fe20000400000 */
[----:B------:R-:W-:Y:S01]  /*6010*/  F2FP.SATFINITE.E4M3.F32.PACK_AB_MERGE_C R103, RZ, R103, RZ ;  /* 0x00000067ff67723e */ /* 0x000fe200048070ff */
[----:B------:R-:W-:Y:S01]  /*6020*/  FMUL R100, R100, R72 ;  /* 0x0000004864647220 */ /* 0x000fe20000400000 */
[----:B--2---:R-:W-:Y:S01]  /*6030*/  @!P3 IADD3 R30, P1, P2, R8, R30, R79 ;  /* 0x0000001e081eb210 */ /* 0x004fe20007a3e04f */
[-C--:B------:R-:W-:Y:S01]  /*6040*/  FMUL R107, R107, R72.reuse ;  /* 0x000000486b6b7220 */ /* 0x080fe20000400000 */
[----:B------:R-:W-:Y:S01]  /*6050*/  F2FP.SATFINITE.E4M3.F32.PACK_AB_MERGE_C R105, RZ, R105, RZ ;  /* 0x00000069ff69723e */ /* 0x000fe200048070ff */
[-C--:B------:R-:W-:Y:S01]  /*6060*/  FMUL R102, R102, R72.reuse ;  /* 0x0000004866667220 */ /* 0x080fe20000400000 */
[----:B------:R-:W-:Y:S01]  /*6070*/  @!P3 IADD3.X R31, R60, R31, R75, P1, P2 ;  /* 0x0000001f3c1fb210 */ /* 0x000fe20000fe444b */
[-C--:B------:R-:W-:Y:S01]  /*6080*/  FMUL R109, R109, R72.reuse ;  /* 0x000000486d6d7220 */ /* 0x080fe20000400000 */
[----:B------:R-:W-:Y:S01]  /*6090*/  ISETP.LT.OR P3, PT, R59, 0xa, !P0 ;  /* 0x0000000a3b00780c */ /* 0x000fe20004761670 */
[-C--:B------:R-:W-:Y:S01]  /*60a0*/  FMUL R104, R104, R72.reuse ;  /* 0x0000004868687220 */ /* 0x080fe20000400000 */
[----:B------:R-:W-:Y:S01]  /*60b0*/  F2FP.SATFINITE.E4M3.F32.PACK_AB_MERGE_C R107, RZ, R107, RZ ;  /* 0x0000006bff6b723e */ /* 0x000fe200048070ff */
[-C--:B------:R-:W-:Y:S01]  /*60c0*/  FMUL R111, R111, R72.reuse ;  /* 0x000000486f6f7220 */ /* 0x080fe20000400000 */
[----:B------:R-:W-:Y:S01]  /*60d0*/  F2FP.SATFINITE.E4M3.F32.PACK_AB_MERGE_C R109, RZ, R109, RZ ;  /* 0x0000006dff6d723e */ /* 0x000fe200048070ff */
[-C--:B------:R-:W-:Y:S01]  /*60e0*/  FMUL R106, R106, R72.reuse ;  /* 0x000000486a6a7220 */ /* 0x080fe20000400000 */
[-C--:B------:R-:W-:Y:S01]  /*60f0*/  FMUL R97, R97, R72.reuse ;  /* 0x0000004861617220 */ /* 0x080fe20000400000 */
[-C--:B------:R-:W-:Y:S01]  /*6100*/  FMUL R92, R92, R72.reuse ;  /* 0x000000485c5c7220 */ /* 0x080fe20000400000 */
[----:B------:R-:W-:Y:S01]  /*6110*/  F2FP.SATFINITE.E4M3.F32.PACK_AB_MERGE_C R111, RZ, R111, RZ ;  /* 0x0000006fff6f723e */ /* 0x000fe200048070ff */
[-C--:B------:R-:W-:Y:S01]  /*6120*/  FMUL R95, R95, R72.reuse ;  /* 0x000000485f5f7220 */ /* 0x080fe20000400000 */
[-C--:B------:R-:W-:Y:S01]  /*6130*/  FMUL R90, R90, R72.reuse ;  /* 0x000000485a5a7220 */ /* 0x080fe20000400000 */
[----:B------:R-:W-:Y:S01]  /*6140*/  F2FP.SATFINITE.E4M3.F32.PACK_AB_MERGE_C R97, RZ, R97, RZ ;  /* 0x00000061ff61723e */ /* 0x000fe200048070ff */
[-C--:B------:R-:W-:Y:S01]  /*6150*/  FMUL R93, R93, R72.reuse ;  /* 0x000000485d5d7220 */ /* 0x080fe20000400000 */
        /* <DEDUP_REMOVED lines=18> */
[----:B------:R-:W-:Y:S01]  /*6280*/  FMUL R80, R80, R72 ;  /* 0x0000004850507220 */ /* 0x000fe20000400000 */
[----:B------:R-:W-:-:S03]  /*6290*/  F2FP.SATFINITE.E4M3.F32.PACK_AB_MERGE_C R83, RZ, R83, RZ ;  /* 0x00000053ff53723e */ /* 0x000fc600048070ff */
[----:B------:R-:W-:Y:S02]  /*62a0*/  F2FP.SATFINITE.E4M3.F32.PACK_AB_MERGE_C R85, RZ, R85, RZ ;  /* 0x00000055ff55723e */ /* 0x000fe400048070ff */
[----:B0-----:R-:W-:-:S04]  /*62b0*/  @!P3 IADD3 R14, P1, P2, R8, R14, R79 ;  /* 0x0000000e080eb210 */ /* 0x001fc80007a3e04f */
[----:B------:R-:W-:Y:S02]  /*62c0*/  @!P3 IADD3.X R15, R60, R15, R75, P1, P2 ;  /* 0x0000000f3c0fb210 */ /* 0x000fe40000fe444b */
[----:B------:R-:W-:-:S13]  /*62d0*/  ISETP.LT.OR P3, PT, R59, 0x11, !P0 ;  /* 0x000000113b00780c */ /* 0x000fda0004761670 */
[----:B------:R-:W0:Y:S01]  /*62e0*/  @!P3 LDC.64 R26, c[0x0][0x5c0] ;  /* 0x00017000ff1abb82 */ /* 0x000e220000000a00 */
[----:B------:R-:W-:-:S04]  /*62f0*/  @P3 LOP3.LUT R122, R122, 0x2, RZ, 0xfc, !PT ;  /* 0x000000027a7a3812 */ /* 0x000fc800078efcff */
[----:B------:R-:W-:Y:S02]  /*6300*/  LOP3.LUT R122, R122, 0xfffffffe, RZ, 0xc0, !PT ;  /* 0xfffffffe7a7a7812 */ /* 0x000fe400078ec0ff */
        /* <DEDUP_REMOVED lines=10> */
[----:B------:R-:W-:Y:S02]  /*63b0*/  @P3 LOP3.LUT R122, R122, 0x1, RZ, 0xfc, !PT ;  /* 0x000000017a7a3812 */ /* 0x000fe400078efcff */
        /* <DEDUP_REMOVED lines=8> */
[----:B------:R-:W-:-:S04]  /*6440*/  ISETP.GE.AND P0, PT, R61, 0x81, PT ;  /* 0x000000813d00780c */ /* 0x000fc80003f06270 */
        /* <DEDUP_REMOVED lines=42> */
[----:B------:R-:W-:Y:S02]  /*66f0*/  ISETP.LT.OR P3, PT, R59, 0x1a, !P0 ;  /* 0x0000001a3b00780c */ /* 0x000fe40004761670 */
[----:B------:R-:W-:-:S11]  /*6700*/  ISETP.GE.AND P2, PT, R61, 0x101, PT ;  /* 0x000001013d00780c */ /* 0x000fd60003f46270 */
        /* <DEDUP_REMOVED lines=29> */
[C---:B------:R-:W-:Y:S02]  /*68e0*/  ISETP.LT.OR P3, PT, R59.reuse, 0x11, !P2 ;  /* 0x000000113b00780c */ /* 0x040fe40005761670 */
[----:B------:R-:W-:-:S11]  /*68f0*/  ISETP.LT.OR P2, PT, R59, 0x12, !P2 ;  /* 0x000000123b00780c */ /* 0x000fd60005741670 */
[----:B------:R-:W0:Y:S01]  /*6900*/  @!P3 LDC.64 R10, c[0x0][0x5c0] ;  /* 0x00017000ff0abb82 */ /* 0x000e220000000a00 */
[----:B------:R-:W-:-:S04]  /*6910*/  @P3 LOP3.LUT R143, R143, 0x20000, RZ, 0xfc, !PT ;  /* 0x000200008f8f3812 */ /* 0x000fc800078efcff */
[----:B------:R-:W-:-:S03]  /*6920*/  LOP3.LUT R143, R143, 0xfffeffff, RZ, 0xc0, !PT ;  /* 0xfffeffff8f8f7812 */ /* 0x000fc600078ec0ff */
[----:B------:R-:W1:Y:S01]  /*6930*/  @!P2 LDC.64 R12, c[0x0][0x5c0] ;  /* 0x00017000ff0cab82 */ /* 0x000e620000000a00 */
[----:B------:R-:W-:-:S04]  /*6940*/  @P2 LOP3.LUT R143, R143, 0x10000, RZ, 0xfc, !PT ;  /* 0x000100008f8f2812 */ /* 0x000fc800078efcff */
[----:B------:R-:W-:Y:S02]  /*6950*/  LOP3.LUT R143, R143, 0xfffffdff, RZ, 0xc0, !PT ;  /* 0xfffffdff8f8f7812 */ /* 0x000fe400078ec0ff */
[----:B0-----:R-:W-:-:S04]  /*6960*/  @!P3 IADD3 R10, P0, P1, R8, R10, R81 ;  /* 0x0000000a080ab210 */ /* 0x001fc8000791e051 */
[----:B------:R-:W-:Y:S02]  /*6970*/  @!P3 IADD3.X R11, R60, R11, R76, P0, P1 ;  /* 0x0000000b3c0bb210 */ /* 0x000fe400007e244c */
[----:B-1----:R-:W-:-:S04]  /*6980*/  @!P2 IADD3 R12, P0, P1, R8, R12, R81 ;  /* 0x0000000c080ca210 */ /* 0x002fc8000791e051 */
[----:B------:R-:W-:Y:S02]  /*6990*/  @!P2 IADD3.X R13, R60, R13, R76, P0, P1 ;  /* 0x0000000d3c0da210 */ /* 0x000fe400007e244c */
[----:B------:R-:W-:-:S04]  /*69a0*/  ISETP.GE.AND P0, PT, R61, 0x89, PT ;  /* 0x000000893d00780c */ /* 0x000fc80003f06270 */
[----:B------:R-:W-:-:S13]  /*69b0*/  ISETP.LT.OR P3, PT, R59, 0x1, !P0 ;  /* 0x000000013b00780c */ /* 0x000fda0004761670 */
[----:B------:R-:W-:Y:S02]  /*69c0*/  @!P3 IADD3 R151, P1, P2, R77, R8, R79 ;  /* 0x000000084d97b210 */ /* 0x000fe40007a3e04f */
[----:B------:R-:W-:Y:S02]  /*69d0*/  @P3 LOP3.LUT R143, R143, 0x200, RZ, 0xfc, !PT ;  /* 0x000002008f8f3812 */ /* 0x000fe400078efcff */
[----:B------:R-:W-:Y:S02]  /*69e0*/  @!P3 IADD3.X R152, R74, R60, R75, P1, P2 ;  /* 0x0000003c4a98b210 */ /* 0x000fe40000fe444b */
[----:B------:R-:W-:Y:S02]  /*69f0*/  ISETP.LT.OR P3, PT, R59, 0x2, !P0 ;  /* 0x000000023b00780c */ /* 0x000fe40004761670 */
[----:B------:R-:W-:-:S11]  /*6a00*/  LOP3.LUT R143, R143, 0xfffffeff, RZ, 0xc0, !PT ;  /* 0xfffffeff8f8f7812 */ /* 0x000fd600078ec0ff */
        /* <DEDUP_REMOVED lines=29> */
[----:B------:R-:W-:Y:S02]  /*6be0*/  ISETP.GE.AND P2, PT, R61, 0x109, PT ;  /* 0x000001093d00780c */ /* 0x000fe40003f46270 */
[----:B------:R-:W-:-:S02]  /*6bf0*/  LOP3.LUT R143, R143, 0xfffffffe, RZ, 0xc0, !PT ;  /* 0xfffffffe8f8f7812 */ /* 0x000fc400078ec0ff */
[C---:B------:R-:W-:Y:S02]  /*6c00*/  ISETP.LT.OR P5, PT, R59.reuse, 0x1, !P2 ;  /* 0x000000013b00780c */ /* 0x040fe400057a1670 */
[----:B------:R-:W-:Y:S02]  /*6c10*/  ISETP.LT.OR P4, PT, R59, 0x2, !P2 ;  /* 0x000000023b00780c */ /* 0x000fe40005781670 */
[----:B------:R-:W-:Y:S02]  /*6c20*/  P2R R144, PR, RZ, 0x20 ;  /* 0x00000020ff907803 */ /* 0x000fe40000000000 */
[----:B------:R-:W-:Y:S02]  /*6c30*/  P2R R146, PR, RZ, 0x10 ;  /* 0x00000010ff927803 */ /* 0x000fe40000000000 */
[----:B------:R-:W-:Y:S02]  /*6c40*/  @!P3 IADD3 R131, P0, P1, R77, R8, R79 ;  /* 0x000000084d83b210 */ /* 0x000fe4000791e04f */
[----:B------:R-:W-:-:S02]  /*6c50*/  @P3 LOP3.LUT R143, R143, 0x1, RZ, 0xfc, !PT ;  /* 0x000000018f8f3812 */ /* 0x000fc400078efcff */
[----:B------:R-:W-:Y:S02]  /*6c60*/  @!P3 IADD3.X R130, R74, R60, R75, P0, P1 ;  /* 0x0000003c4a82b210 */ /* 0x000fe400007e244b */
[----:B------:R-:W-:Y:S02]  /*6c70*/  ISETP.LT.OR P3, PT, R59, 0x9, !P2 ;  /* 0x000000093b00780c */ /* 0x000fe40005761670 */
[C---:B------:R-:W-:Y:S02]  /*6c80*/  @!P5 IADD3 R71, P1, P0, R81.reuse, R8, R79 ;  /* 0x000000085147d210 */ /* 0x040fe4000783e04f */
[----:B------:R-:W-:Y:S02]  /*6c90*/  P2R R147, PR, RZ, 0x8 ;  /* 0x00000008ff937803 */ /* 0x000fe40000000000 */
[----:B------:R-:W-:Y:S02]  /*6ca0*/  @!P5 IADD3.X R128, R76, R60, R75, P1, P0 ;  /* 0x0000003c4c80d210 */ /* 0x000fe40000fe044b */
[----:B------:R-:W-:-:S02]  /*6cb0*/  @!P4 IADD3 R69, P1, P0, R81, R8, R79 ;  /* 0x000000085145c210 */ /* 0x000fc4000783e04f */
[----:B------:R-:W-:Y:S02]  /*6cc0*/  LOP3.LUT P5, RZ, R143, 0x400, RZ, 0xc0, !PT ;  /* 0x000004008fff7812 */ /* 0x000fe400078ac0ff */
[C---:B------:R-:W-:Y:S02]  /*6cd0*/  @!P4 IADD3.X R70, R76.reuse, R60, R75, P1, P0 ;  /* 0x0000003c4c46c210 */ /* 0x040fe40000fe044b */
[----:B------:R-:W-:Y:S02]  /*6ce0*/  @!P3 IADD3 R67, P1, P0, R81, R8, R79 ;  /* 0x000000085143b210 */ /* 0x000fe4000783e04f */
[----:B------:R-:W-:Y:S02]  /*6cf0*/  LOP3.LUT P4, RZ, R143, 0x800, RZ, 0xc0, !PT ;  /* 0x000008008fff7812 */ /* 0x000fe4000788c0ff */
[----:B------:R-:W-:Y:S02]  /*6d00*/  @!P3 IADD3.X R68, R76, R60, R75, P1, P0 ;  /* 0x0000003c4c44b210 */ /* 0x000fe40000fe044b */
[----:B------:R-:W-:-:S04]  /*6d10*/  ISETP.GE.AND P3, PT, R61, 0x109, PT ;  /* 0x000001093d00780c */ /* 0x000fc80003f66270 */
[----:B------:R-:W-:-:S04]  /*6d20*/  ISETP.LT.OR P2, PT, R59, 0xa, !P3 ;  /* 0x0000000a3b00780c */ /* 0x000fc80005f41670 */
[----:B------:R-:W-:-:S09]  /*6d30*/  P2R R148, PR, RZ, 0x4 ;  /* 0x00000004ff947803 */ /* 0x000fd20000000000 */
[----:B------:R-:W-:-:S04]  /*6d40*/  @!P2 IADD3 R65, P1, P0, R81, R8, R79 ;  /* 0x000000085141a210 */ /* 0x000fc8000783e04f */
[----:B------:R-:W-:Y:S02]  /*6d50*/  @!P2 IADD3.X R66, R76, R60, R75, P1, P0 ;  /* 0x0000003c4c42a210 */ /* 0x000fe40000fe044b */
[----:B------:R-:W-:-:S04]  /*6d60*/  ISETP.LT.OR P0, PT, R59, 0x11, !P3 ;  /* 0x000000113b00780c */ /* 0x000fc80005f01670 */
[----:B------:R-:W-:-:S09]  /*6d70*/  P2R R149, PR, RZ, 0x1 ;  /* 0x00000001ff957803 */ /* 0x000fd20000000000 */
[----:B------:R-:W-:-:S04]  /*6d80*/  @!P0 IADD3 R63, P6, P1, R81, R8, R79 ;  /* 0x00000008513f8210 */ /* 0x000fc800079de04f */
[----:B------:R-:W-:Y:S02]  /*6d90*/  @!P0 IADD3.X R64, R76, R60, R75, P6, P1 ;  /* 0x0000003c4c408210 */ /* 0x000fe400037e244b */
[----:B------:R-:W-:Y:S02]  /*6da0*/  ISETP.LT.OR P1, PT, R59, 0x12, !P3 ;  /* 0x000000123b00780c */ /* 0x000fe40005f21670 */
[----:B------:R-:W-:Y:S02]  /*6db0*/  LOP3.LUT P3, RZ, R143, 0x2000, RZ, 0xc0, !PT ;  /* 0x000020008fff7812 */ /* 0x000fe4000786c0ff */
[----:B------:R-:W-:-:S09]  /*6dc0*/  P2R R150, PR, RZ, 0x2 ;  /* 0x00000002ff967803 */ /* 0x000fd20000000000 */
[----:B------:R-:W-:-:S04]  /*6dd0*/  @!P1 IADD3 R9, P0, P6, R81, R8, R79 ;  /* 0x0000000851099210 */ /* 0x000fc80007e1e04f */
[----:B------:R-:W-:Y:S02]  /*6de0*/  @!P1 IADD3.X R62, R76, R60, R75, P0, P6 ;  /* 0x0000003c4c3e9210 */ /* 0x000fe400007ec44b */
[----:B------:R-:W-:-:S04]  /*6df0*/  ISETP.GE.AND P0, PT, R61, 0x1, PT ;  /* 0x000000013d00780c */ /* 0x000fc80003f06270 */
[----:B------:R-:W-:-:S13]  /*6e00*/  ISETP.LT.OR P6, PT, R59, 0x1, !P0 ;  /* 0x000000013b00780c */ /* 0x000fda00047c1670 */
[----:B------:R-:W0:Y:S02]  /*6e10*/  @!P6 LDC.64 R54, c[0x0][0x5c0] ;  /* 0x00017000ff36eb82 */ /* 0x000e240000000a00 */
[----:B0-----:R-:W-:-:S05]  /*6e20*/  @!P6 IADD3 R54, P2, R8, R54, RZ ;  /* 0x000000360836e210 */ /* 0x001fca0007f5e0ff */
[----:B------:R-:W-:Y:S01]  /*6e30*/  @!P6 IMAD.X R55, R60, 0x1, R55, P2 ;  /* 0x000000013c37e824 */ /* 0x000fe200010e0637 */
[----:B------:R-:W-:-:S04]  /*6e40*/  LOP3.LUT P2, RZ, R143, 0x4000, RZ, 0xc0, !PT ;  /* 0x000040008fff7812 */ /* 0x000fc8000784c0ff */
[----:B------:R0:W-:Y:S01]  /*6e50*/  @!P6 STG.E.U8 desc[UR16][R54.64], R129 ;  /* 0x000000813600e986 */ /* 0x0001e2000c101110 */
[----:B------:R-:W-:Y:S02]  /*6e60*/  ISETP.LT.OR P6, PT, R59, 0x2, !P0 ;  /* 0x000000023b00780c */ /* 0x000fe400047c1670 */
[----:B0-----:R-:W-:-:S11]  /*6e70*/  F2FP.SATFINITE.E4M3.F32.PACK_AB_MERGE_C R129, RZ, R124, RZ ;  /* 0x0000007cff81723e */ /* 0x001fd600048070ff */
[----:B------:R-:W0:Y:S02]  /*6e80*/  @!P6 LDC.64 R56, c[0x0][0x5c0] ;  /* 0x00017000ff38eb82 */ /* 0x000e240000000a00 */
[----:B0-----:R-:W-:-:S05]  /*6e90*/  @!P6 IADD3 R56, P1, R8, R56, RZ ;  /* 0x000000380838e210 */ /* 0x001fca0007f3e0ff */
[----:B------:R-:W-:-:S05]  /*6ea0*/  @!P6 IMAD.X R57, R60, 0x1, R57, P1 ;  /* 0x000000013c39e824 */ /* 0x000fca00008e0639 */
[----:B------:R0:W-:Y:S01]  /*6eb0*/  @!P6 STG.E.U8 desc[UR16][R56.64+0x1], R145 ;  /* 0x000001913800e986 */ /* 0x0001e2000c101110 */
[----:B------:R-:W-:-:S03]  /*6ec0*/  ISETP.LT.OR P6, PT, R59, 0x9, !P0 ;  /* 0x000000093b00780c */ /* 0x000fc600047c1670 */
[----:B------:R-:W-:Y:S01]  /*6ed0*/  @!P4 STG.E.U8 desc[UR16][R52.64], R127 ;  /* 0x0000007f3400c986 */ /* 0x000fe2000c101110 */
[----:B------:R-:W-:-:S03]  /*6ee0*/  LOP3.LUT P4, RZ, R122, 0x2, RZ, 0xc0, !PT ;  /* 0x000000027aff7812 */ /* 0x000fc6000788c0ff */
[----:B------:R-:W-:Y:S01]  /*6ef0*/  @!P5 STG.E.U8 desc[UR16][R50.64+0x1], R129 ;  /* 0x000001813200d986 */ /* 0x000fe2000c101110 */
[----:B------:R-:W-:Y:S02]  /*6f00*/  LOP3.LUT P5, RZ, R143, 0x80000000, RZ, 0xc0, !PT ;  /* 0x800000008fff7812 */ /* 0x000fe400078ac0ff */
[----:B0-----:R-:W-:-:S03]  /*6f10*/  F2FP.SATFINITE.E4M3.F32.PACK_AB_MERGE_C R57, RZ, R120, RZ ;  /* 0x00000078ff39723e */ /* 0x001fc600048070ff */
[----:B------:R-:W0:Y:S02]  /*6f20*/  @!P6 LDC.64 R54, c[0x0][0x5c0] ;  /* 0x00017000ff36eb82 */ /* 0x000e240000000a00 */
[----:B0-----:R-:W-:-:S05]  /*6f30*/  @!P6 IADD3 R54, P1, R8, R54, RZ ;  /* 0x000000360836e210 */ /* 0x001fca0007f3e0ff */
[----:B------:R-:W-:-:S05]  /*6f40*/  @!P6 IMAD.X R55, R60, 0x1, R55, P1 ;  /* 0x000000013c37e824 */ /* 0x000fca00008e0637 */
        /* <DEDUP_REMOVED lines=8> */
[----:B------:R-:W-:Y:S04]  /*6fd0*/  @!P2 STG.E.U8 desc[UR16][R30.64+0x8], R123 ;  /* 0x0000087b1e00a986 */ /* 0x000fe8000c101110 */
        /* <DEDUP_REMOVED lines=11> */
[----:B------:R-:W-:Y:S01]  /*7090*/  @!P6 IMAD.X R31, R60, 0x1, R31, P1 ;  /* 0x000000013c1fe824 */ /* 0x000fe200008e061f */
[----:B------:R-:W-:-:S04]  /*70a0*/  LOP3.LUT P1, RZ, R143, 0x10000000, RZ, 0xc0, !PT ;  /* 0x100000008fff7812 */ /* 0x000fc8000782c0ff */
[----:B------:R0:W-:Y:S01]  /*70b0*/  @!P6 STG.E.U8 desc[UR16][R30.64+0x11], R53 ;  /* 0x000011351e00e986 */ /* 0x0001e2000c101110 */
[----:B------:R-:W-:-:S03]  /*70c0*/  ISETP.LT.OR P6, PT, R59, 0x19, !P0 ;  /* 0x000000193b00780c */ /* 0x000fc600047c1670 */
[----:B------:R-:W-:Y:S01]  /*70d0*/  @!P4 STG.E.U8 desc[UR16][R26.64+0x10], R119 ;  /* 0x000010771a00c986 */ /* 0x000fe2000c101110 */
[----:B------:R-:W-:-:S03]  /*70e0*/  LOP3.LUT P4, RZ, R143, 0x20000000, RZ, 0xc0, !PT ;  /* 0x200000008fff7812 */ /* 0x000fc6000788c0ff */
[----:B------:R1:W-:Y:S01]  /*70f0*/  @!P5 STG.E.U8 desc[UR16][R22.64+0x11], R51 ;  /* 0x000011331600d986 */ /* 0x0003e2000c101110 */
[----:B------:R-:W-:Y:S02]  /*7100*/  LOP3.LUT P5, RZ, R143, 0x200, RZ, 0xc0, !PT ;  /* 0x000002008fff7812 */ /* 0x000fe400078ac0ff */
[----:B0-----:R-:W-:-:S03]  /*7110*/  F2FP.SATFINITE.E4M3.F32.PACK_AB_MERGE_C R31, RZ, R110, RZ ;  /* 0x0000006eff1f723e */ /* 0x001fc600048070ff */
[----:B------:R-:W0:Y:S01]  /*7120*/  @!P6 LDC.64 R14, c[0x0][0x5c0] ;  /* 0x00017000ff0eeb82 */ /* 0x000e220000000a00 */
[----:B-1----:R-:W-:Y:S02]  /*7130*/  F2FP.SATFINITE.E4M3.F32.PACK_AB_MERGE_C R23, RZ, R112, RZ ;  /* 0x00000070ff17723e */ /* 0x002fe400048070ff */
[----:B0-----:R-:W-:-:S05]  /*7140*/  @!P6 IADD3 R14, P2, R8, R14, RZ ;  /* 0x0000000e080ee210 */ /* 0x001fca0007f5e0ff */
[----:B------:R-:W-:Y:S01]  /*7150*/  @!P6 IMAD.X R15, R60, 0x1, R15, P2 ;  /* 0x000000013c0fe824 */ /* 0x000fe200010e060f */
[----:B------:R-:W-:-:S04]  /*7160*/  LOP3.LUT P2, RZ, R143, 0x4000000, RZ, 0xc0, !PT ;  /* 0x040000008fff7812 */ /* 0x000fc8000784c0ff */
[----:B------:R0:W-:Y:S01]  /*7170*/  @!P6 STG.E.U8 desc[UR16][R14.64+0x18], R117 ;  /* 0x000018750e00e986 */ /* 0x0001e2000c101110 */
[----:B------:R-:W-:Y:S01]  /*7180*/  ISETP.LT.OR P6, PT, R59, 0x1a, !P0 ;  /* 0x0000001a3b00780c */ /* 0x000fe200047c1670 */
[----:B0-----:R-:W0:-:S12]  /*7190*/  @!P5 LDC.64 R14, c[0x0][0x5c0] ;  /* 0x00017000ff0edb82 */ /* 0x001e180000000a00 */
[----:B------:R-:W1:Y:S02]  /*71a0*/  @!P6 LDC.64 R26, c[0x0][0x5c0] ;  /* 0x00017000ff1aeb82 */ /* 0x000e640000000a00 */
[----:B-1----:R-:W-:-:S05]  /*71b0*/  @!P6 IADD3 R26, P0, R8, R26, RZ ;  /* 0x0000001a081ae210 */ /* 0x002fca0007f1e0ff */
[----:B------:R-:W-:Y:S01]  /*71c0*/  @!P6 IMAD.X R27, R60, 0x1, R27, P0 ;  /* 0x000000013c1be824 */ /* 0x000fe200000e061b */
[----:B------:R-:W-:-:S04]  /*71d0*/  LOP3.LUT P0, RZ, R143, 0x8000000, RZ, 0xc0, !PT ;  /* 0x080000008fff7812 */ /* 0x000fc8000780c0ff */
[----:B------:R-:W-:Y:S01]  /*71e0*/  P2R R22, PR, RZ, 0x1 ;  /* 0x00000001ff167803 */ /* 0x000fe20000000000 */
[----:B------:R1:W-:Y:S01]  /*71f0*/  @!P6 STG.E.U8 desc[UR16][R26.64+0x19], R23 ;  /* 0x000019171a00e986 */ /* 0x0003e2000c101110 */
[C---:B------:R-:W-:Y:S02]  /*7200*/  LOP3.LUT P0, RZ, R143.reuse, 0x100, RZ, 0xc0, !PT ;  /* 0x000001008fff7812 */ /* 0x040fe4000780c0ff */
[C---:B------:R-:W-:Y:S01]  /*7210*/  LOP3.LUT P6, RZ, R143.reuse, 0x40000000, RZ, 0xc0, !PT ;  /* 0x400000008fff7812 */ /* 0x040fe200078cc0ff */
[----:B------:R2:W-:Y:S01]  /*7220*/  @!P3 STG.E.U8 desc[UR16][R16.64+0x18], R115 ;  /* 0x000018731000b986 */ /* 0x0005e2000c101110 */
[----:B------:R-:W-:Y:S02]  /*7230*/  LOP3.LUT P3, RZ, R143, 0x80, RZ, 0xc0, !PT ;  /* 0x000000808fff7812 */ /* 0x000fe4000786c0ff */
[----:B-1----:R-:W-:Y:S02]  /*7240*/  F2FP.SATFINITE.E4M3.F32.PACK_AB_MERGE_C R23, RZ, R108, RZ ;  /* 0x0000006cff17723e */ /* 0x002fe400048070ff */
[----:B------:R-:W-:-:S05]  /*7250*/  F2FP.SATFINITE.E4M3.F32.PACK_AB_MERGE_C R27, RZ, R96, RZ ;  /* 0x00000060ff1b723e */ /* 0x000fca00048070ff */
[----:B--2---:R-:W1:Y:S02]  /*7260*/  @!P0 LDC.64 R16, c[0x0][0x5c0] ;  /* 0x00017000ff108b82 */ /* 0x004e640000000a00 */
[----:B------:R-:W-:Y:S01]  /*7270*/  @!P6 STG.E.U8 desc[UR16][R48.64+0x19], R31 ;  /* 0x0000191f3000e986 */ /* 0x000fe2000c101110 */
[----:B0-----:R-:W-:-:S03]  /*7280*/  @!P5 IADD3 R14, P6, R151, R14, RZ ;  /* 0x0000000e970ed210 */ /* 0x001fc60007fde0ff */
[----:B------:R-:W-:Y:S01]  /*7290*/  @!P4 STG.E.U8 desc[UR16][R46.64], R113 ;  /* 0x000000712e00c986 */ /* 0x000fe2000c101110 */
[C---:B------:R-:W-:Y:S01]  /*72a0*/  LOP3.LUT P4, RZ, R143.reuse, 0x10, RZ, 0xc0, !PT ;  /* 0x000000108fff7812 */ /* 0x040fe2000788c0ff */
[----:B------:R-:W-:Y:S02]  /*72b0*/  @!P5 IMAD.X R15, R152, 0x1, R15, P6 ;  /* 0x00000001980fd824 */ /* 0x000fe400030e060f */
[----:B------:R0:W-:Y:S01]  /*72c0*/  @!P1 STG.E.U8 desc[UR16][R44.64+0x1], R23 ;  /* 0x000001172c009986 */ /* 0x0001e2000c101110 */
[----:B------:R-:W-:-:S03]  /*72d0*/  LOP3.LUT P1, RZ, R143, 0x8, RZ, 0xc0, !PT ;  /* 0x000000088fff7812 */ /* 0x000fc6000782c0ff */
[----:B------:R2:W-:Y:S01]  /*72e0*/  @!P5 STG.E.U8 desc[UR16][R14.64], R99 ;  /* 0x000000630e00d986 */ /* 0x0005e2000c101110 */
[----:B------:R-:W-:Y:S02]  /*72f0*/  LOP3.LUT P5, RZ, R143, 0x1000000, RZ, 0xc0, !PT ;  /* 0x010000008fff7812 */ /* 0x000fe400078ac0ff */
[----:B0-----:R-:W-:Y:S02]  /*7300*/  F2FP.SATFINITE.E4M3.F32.PACK_AB_MERGE_C R23, RZ, R94, RZ ;  /* 0x0000005eff17723e */ /* 0x001fe400048070ff */
[----:B-1----:R-:W-:Y:S01]  /*7310*/  @!P0 IADD3 R16, P6, R153, R16, RZ ;  /* 0x0000001099108210 */ /* 0x002fe20007fde0ff */
[----:B--2---:R-:W0:Y:S04]  /*7320*/  @!P3 LDC.64 R14, c[0x0][0x5c0] ;  /* 0x00017000ff0ebb82 */ /* 0x004e280000000a00 */
[----:B------:R-:W-:Y:S01]  /*7330*/  @!P0 IMAD.X R17, R154, 0x1, R17, P6 ;  /* 0x000000019a118824 */ /* 0x000fe200030e0611 */
[----:B------:R-:W-:-:S02]  /*7340*/  LOP3.LUT P6, RZ, R143, 0x100, RZ, 0xc0, !PT ;  /* 0x000001008fff7812 */ /* 0x000fc400078cc0ff */
[----:B------:R-:W-:-:S11]  /*7350*/  ISETP.NE.AND P0, PT, R22, RZ, PT ;  /* 0x000000ff1600720c */ /* 0x000fd60003f05270 */
[----:B------:R1:W-:Y:S04]  /*7360*/  @!P6 STG.E.U8 desc[UR16][R16.64+0x1], R23 ;  /* 0x000001171000e986 */ /* 0x0003e8000c101110 */
[----:B------:R-:W-:Y:S01]  /*7370*/  @!P0 STG.E.U8 desc[UR16][R42.64+0x8], R101 ;  /* 0x000008652a008986 */ /* 0x000fe2000c101110 */
[----:B------:R-:W-:Y:S02]  /*7380*/  LOP3.LUT P0, RZ, R143, 0x4, RZ, 0xc0, !PT ;  /* 0x000000048fff7812 */ /* 0x000fe4000780c0ff */
[----:B0-----:R-:W-:Y:S01]  /*7390*/  @!P3 IADD3 R14, P6, R141, R14, RZ ;  /* 0x0000000e8d0eb210 */ /* 0x001fe20007fde0ff */
[----:B------:R0:W-:Y:S01]  /*73a0*/  @!P2 STG.E.U8 desc[UR16][R40.64+0x9], R27 ;  /* 0x0000091b2800a986 */ /* 0x0001e2000c101110 */
[----:B------:R-:W-:Y:S01]  /*73b0*/  LOP3.LUT P2, RZ, R143, 0x800000, RZ, 0xc0, !PT ;  /* 0x008000008fff7812 */ /* 0x000fe2000784c0ff */
[----:B-1----:R-:W1:Y:S02]  /*73c0*/  @!P4 LDC.64 R16, c[0x0][0x5c0] ;  /* 0x00017000ff10cb82 */ /* 0x002e640000000a00 */
[----:B------:R-:W-:Y:S01]  /*73d0*/  @!P3 IMAD.X R15, R140, 0x1, R15, P6 ;  /* 0x000000018c0fb824 */ /* 0x000fe200030e060f */
[----:B------:R-:W-:-:S04]  /*73e0*/  F2FP.SATFINITE.E4M3.F32.PACK_AB_MERGE_C R23, RZ, R98, RZ ;  /* 0x00000062ff17723e */ /* 0x000fc800048070ff */
[----:B------:R2:W-:Y:S01]  /*73f0*/  @!P3 STG.E.U8 desc[UR16][R14.64+0x8], R103 ;  /* 0x000008670e00b986 */ /* 0x0005e2000c101110 */
[----:B------:R-:W-:Y:S02]  /*7400*/  LOP3.LUT P3, RZ, R143, 0x2, RZ, 0xc0, !PT ;  /* 0x000000028fff7812 */ /* 0x000fe4000786c0ff */
[----:B0-----:R-:W-:Y:S01]  /*7410*/  F2FP.SATFINITE.E4M3.F32.PACK_AB_MERGE_C R27, RZ, R100, RZ ;  /* 0x00000064ff1b723e */ /* 0x001fe200048070ff */
[----:B--2---:R-:W0:Y:S01]  /*7420*/  @!P1 LDC.64 R14, c[0x0][0x5c0] ;  /* 0x00017000ff0e9b82 */ /* 0x004e220000000a00 */
[----:B-1----:R-:W-:-:S05]  /*7430*/  @!P4 IADD3 R16, P6, R139, R16, RZ ;  /* 0x000000108b10c210 */ /* 0x002fca0007fde0ff */
[----:B------:R-:W-:Y:S01]  /*7440*/  @!P4 IMAD.X R17, R138, 0x1, R17, P6 ;  /* 0x000000018a11c824 */ /* 0x000fe200030e0611 */
[----:B------:R-:W-:-:S04]  /*7450*/  LOP3.LUT P6, RZ, R143, 0x2000000, RZ, 0xc0, !PT ;  /* 0x020000008fff7812 */ /* 0x000fc800078cc0ff */
[----:B------:R1:W-:Y:S01]  /*7460*/  @!P4 STG.E.U8 desc[UR16][R16.64+0x9], R23 ;  /* 0x000009171000c986 */ /* 0x0003e2000c101110 */
[----:B------:R-:W-:-:S08]  /*7470*/  LOP3.LUT P4, RZ, R143, 0x1, RZ, 0xc0, !PT ;  /* 0x000000018fff7812 */ /* 0x000fd0000788c0ff */
[----:B------:R-:W-:Y:S01]  /*7480*/  @!P6 STG.E.U8 desc[UR16][R38.64+0x10], R105 ;  /* 0x000010692600e986 */ /* 0x000fe2000c101110 */
[----:B0-----:R-:W-:Y:S01]  /*7490*/  @!P1 IADD3 R14, P6, R137, R14, RZ ;  /* 0x0000000e890e9210 */ /* 0x001fe20007fde0ff */
[----:B-1----:R-:W0:Y:S02]  /*74a0*/  @!P0 LDC.64 R16, c[0x0][0x5c0] ;  /* 0x00017000ff108b82 */ /* 0x002e240000000a00 */
[----:B------:R1:W-:Y:S01]  /*74b0*/  @!P5 STG.E.U8 desc[UR16][R36.64+0x11], R27 ;  /* 0x0000111b2400d986 */ /* 0x0003e2000c101110 */
[----:B------:R-:W-:Y:S01]  /*74c0*/  F2FP.SATFINITE.E4M3.F32.PACK_AB_MERGE_C R23, RZ, R102, RZ ;  /* 0x00000066ff17723e */ /* 0x000fe200048070ff */
[----:B------:R-:W-:Y:S01]  /*74d0*/  @!P1 IMAD.X R15, R136, 0x1, R15, P6 ;  /* 0x00000001880f9824 */ /* 0x000fe200030e060f */
[----:B------:R-:W-:-:S04]  /*74e0*/  LOP3.LUT P5, RZ, R143, 0x400000, RZ, 0xc0, !PT ;  /* 0x004000008fff7812 */ /* 0x000fc800078ac0ff */
[----:B------:R2:W-:Y:S01]  /*74f0*/  @!P1 STG.E.U8 desc[UR16][R14.64+0x10], R107 ;  /* 0x0000106b0e009986 */ /* 0x0005e2000c101110 */
[----:B------:R-:W-:Y:S02]  /*7500*/  ISETP.NE.AND P1, PT, R150, RZ, PT ;  /* 0x000000ff9600720c */ /* 0x000fe40003f25270 */
[----:B-1----:R-:W-:Y:S01]  /*7510*/  F2FP.SATFINITE.E4M3.F32.PACK_AB_MERGE_C R27, RZ, R104, RZ ;  /* 0x00000068ff1b723e */ /* 0x002fe200048070ff */
[----:B--2---:R-:W1:Y:S01]  /*7520*/  @!P3 LDC.64 R14, c[0x0][0x5c0] ;  /* 0x00017000ff0ebb82 */ /* 0x004e620000000a00 */
[----:B0-----:R-:W-:-:S05]  /*7530*/  @!P0 IADD3 R16, P6, R135, R16, RZ ;  /* 0x0000001087108210 */ /* 0x001fca0007fde0ff */
[----:B------:R-:W-:Y:S01]  /*7540*/  @!P0 IMAD.X R17, R134, 0x1, R17, P6 ;  /* 0x0000000186118824 */ /* 0x000fe200030e0611 */
[----:B------:R-:W-:-:S04]  /*7550*/  LOP3.LUT P6, RZ, R143, 0x200000, RZ, 0xc0, !PT ;  /* 0x002000008fff7812 */ /* 0x000fc800078cc0ff */
[----:B------:R0:W-:Y:S01]  /*7560*/  @!P0 STG.E.U8 desc[UR16][R16.64+0x11], R23 ;  /* 0x0000111710008986 */ /* 0x0001e2000c101110 */
[----:B------:R-:W-:-:S03]  /*7570*/  ISETP.NE.AND P0, PT, R149, RZ, PT ;  /* 0x000000ff9500720c */ /* 0x000fc60003f05270 */
[----:B------:R-:W-:Y:S01]  /*7580*/  @!P2 STG.E.U8 desc[UR16][R34.64+0x18], R109 ;  /* 0x0000186d2200a986 */ /* 0x000fe2000c101110 */
[----:B------:R-:W-:-:S04]  /*7590*/  ISETP.NE.AND P2, PT, R148, RZ, PT ;  /* 0x000000ff9400720c */ /* 0x000fc80003f45270 */
[----:B------:R2:W-:Y:S01]  /*75a0*/  @!P6 STG.E.U8 desc[UR16][R32.64+0x19], R27 ;  /* 0x0000191b2000e986 */ /* 0x0005e2000c101110 */
[----:B-1----:R-:W-:Y:S01]  /*75b0*/  @!P3 IADD3 R14, P6, R133, R14, RZ ;  /* 0x0000000e850eb210 */ /* 0x002fe20007fde0ff */
[----:B0-----:R-:W0:Y:S01]  /*75c0*/  @!P4 LDC.64 R16, c[0x0][0x5c0] ;  /* 0x00017000ff10cb82 */ /* 0x001e220000000a00 */
[----:B------:R-:W-:-:S03]  /*75d0*/  F2FP.SATFINITE.E4M3.F32.PACK_AB_MERGE_C R23, RZ, R106, RZ ;  /* 0x0000006aff17723e */ /* 0x000fc600048070ff */
[----:B------:R-:W-:-:S05]  /*75e0*/  @!P3 IMAD.X R15, R132, 0x1, R15, P6 ;  /* 0x00000001840fb824 */ /* 0x000fca00030e060f */
[----:B------:R-:W-:Y:S01]  /*75f0*/  @!P3 STG.E.U8 desc[UR16][R14.64+0x18], R111 ;  /* 0x0000186f0e00b986 */ /* 0x000fe2000c101110 */
[----:B--2---:R-:W-:Y:S02]  /*7600*/  F2FP.SATFINITE.E4M3.F32.PACK_AB_MERGE_C R27, RZ, R92, RZ ;  /* 0x0000005cff1b723e */ /* 0x004fe400048070ff */
[----:B------:R-:W-:Y:S02]  /*7610*/  ISETP.NE.AND P3, PT, R147, RZ, PT ;  /* 0x000000ff9300720c */ /* 0x000fe40003f65270 */
        /* <DEDUP_REMOVED lines=8> */
[----:B0-----:R-:W-:-:S04]  /*76a0*/  F2FP.SATFINITE.E4M3.F32.PACK_AB_MERGE_C R23, RZ, R90, RZ ;  /* 0x0000005aff17723e */ /* 0x001fc800048070ff */
[----:B------:R-:W0:Y:S01]  /*76b0*/  @!P4 LDC.64 R16, c[0x0][0x5c0] ;  /* 0x00017000ff10cb82 */ /* 0x000e220000000a00 */
[----:B-1----:R-:W-:-:S07]  /*76c0*/  F2FP.SATFINITE.E4M3.F32.PACK_AB_MERGE_C R25, RZ, R88, RZ ;  /* 0x00000058ff19723e */ /* 0x002fce00048070ff */
[----:B------:R-:W1:Y:S02]  /*76d0*/  @!P5 LDC.64 R14, c[0x0][0x5c0] ;  /* 0x00017000ff0edb82 */ /* 0x000e640000000a00 */
[----:B-1----:R-:W-:-:S05]  /*76e0*/  @!P5 IADD3 R14, P6, R71, R14, RZ ;  /* 0x0000000e470ed210 */ /* 0x002fca0007fde0ff */
[----:B------:R-:W-:Y:S01]  /*76f0*/  @!P5 IMAD.X R15, R128, 0x1, R15, P6 ;  /* 0x00000001800fd824 */ /* 0x000fe200030e060f */
[----:B------:R-:W-:-:S04]  /*7700*/  LOP3.LUT P6, RZ, R143, 0x10000, RZ, 0xc0, !PT ;  /* 0x000100008fff7812 */ /* 0x000fc800078cc0ff */
[----:B------:R1:W-:Y:S01]  /*7710*/  @!P5 STG.E.U8 desc[UR16][R14.64], R95 ;  /* 0x0000005f0e00d986 */ /* 0x0003e2000c101110 */
[----:B0-----:R-:W-:-:S05]  /*7720*/  @!P4 IADD3 R16, P5, R69, R16, RZ ;  /* 0x000000104510c210 */ /* 0x001fca0007fbe0ff */
[----:B------:R-:W-:Y:S01]  /*7730*/  @!P4 IMAD.X R17, R70, 0x1, R17, P5 ;  /* 0x000000014611c824 */ /* 0x000fe200028e0611 */
[----:B------:R-:W-:-:S04]  /*7740*/  LOP3.LUT P5, RZ, R143, 0x40000, RZ, 0xc0, !PT ;  /* 0x000400008fff7812 */ /* 0x000fc800078ac0ff */
[----:B------:R0:W-:Y:S01]  /*7750*/  @!P4 STG.E.U8 desc[UR16][R16.64+0x1], R23 ;  /* 0x000001171000c986 */ /* 0x0001e2000c101110 */
[----:B-1----:R-:W1:Y:S01]  /*7760*/  @!P3 LDC.64 R14, c[0x0][0x5c0] ;  /* 0x00017000ff0ebb82 */ /* 0x002e620000000a00 */
[----:B------:R-:W-:-:S07]  /*7770*/  LOP3.LUT P4, RZ, R143, 0x80000, RZ, 0xc0, !PT ;  /* 0x000800008fff7812 */ /* 0x000fce000788c0ff */
[----:B0-----:R-:W0:Y:S06]  /*7780*/  @!P2 LDC.64 R16, c[0x0][0x5c0] ;  /* 0x00017000ff10ab82 */ /* 0x001e2c0000000a00 */
[----:B------:R2:W-:Y:S04]  /*7790*/  @!P4 STG.E.U8 desc[UR16][R20.64+0x8], R93 ;  /* 0x0000085d1400c986 */ /* 0x0005e8000c101110 */
[----:B------:R3:W-:Y:S01]  /*77a0*/  @!P5 STG.E.U8 desc[UR16][R18.64+0x9], R25 ;  /* 0x000009191200d986 */ /* 0x0007e2000c101110 */
[----:B------:R-:W4:Y:S01]  /*77b0*/  @!P0 LDC.64 R22, c[0x0][0x5c0] ;  /* 0x00017000ff168b82 */ /* 0x000f220000000a00 */
[----:B------:R-:W-:-:S02]  /*77c0*/  ISETP.GE.AND P5, PT, R61, 0x101, PT ;  /* 0x000001013d00780c */ /* 0x000fc40003fa6270 */
[----:B-1----:R-:W-:Y:S02]  /*77d0*/  @!P3 IADD3 R14, P4, R67, R14, RZ ;  /* 0x0000000e430eb210 */ /* 0x002fe40007f9e0ff */
[----:B--2---:R-:W-:-:S03]  /*77e0*/  F2FP.SATFINITE.E4M3.F32.PACK_AB_MERGE_C R21, RZ, R84, RZ ;  /* 0x00000054ff15723e */ /* 0x004fc600048070ff */
[----:B------:R-:W-:Y:S01]  /*77f0*/  @!P3 IMAD.X R15, R68, 0x1, R15, P4 ;  /* 0x00000001440fb824 */ /* 0x000fe200020e060f */
[----:B---3--:R-:W-:Y:S01]  /*7800*/  F2FP.SATFINITE.E4M3.F32.PACK_AB_MERGE_C R19, RZ, R86, RZ ;  /* 0x00000056ff13723e */ /* 0x008fe200048070ff */
[----:B------:R-:W1:Y:S01]  /*7810*/  @!P1 LDC.64 R24, c[0x0][0x5c0] ;  /* 0x00017000ff189b82 */ /* 0x000e620000000a00 */
[----:B------:R-:W-:Y:S02]  /*7820*/  LOP3.LUT P4, RZ, R143, 0x20000, RZ, 0xc0, !PT ;  /* 0x000200008fff7812 */ /* 0x000fe4000788c0ff */
[----:B------:R4:W-:Y:S01]  /*7830*/  @!P3 STG.E.U8 desc[UR16][R14.64+0x8], R91 ;  /* 0x0000085b0e00b986 */ /* 0x0009e2000c101110 */
[----:B0-----:R-:W-:-:S05]  /*7840*/  @!P2 IADD3 R16, P3, R65, R16, RZ ;  /* 0x000000104110a210 */ /* 0x001fca0007f7e0ff */
[----:B------:R-:W-:Y:S01]  /*7850*/  @!P2 IMAD.X R17, R66, 0x1, R17, P3 ;  /* 0x000000014211a824 */ /* 0x000fe200018e0611 */
[----:B------:R-:W-:-:S04]  /*7860*/  ISETP.LT.OR P3, PT, R59, 0x1a, !P5 ;  /* 0x0000001a3b00780c */ /* 0x000fc80006f61670 */
[----:B------:R0:W-:Y:S01]  /*7870*/  @!P2 STG.E.U8 desc[UR16][R16.64+0x9], R19 ;  /* 0x000009131000a986 */ /* 0x0001e2000c101110 */
[----:B------:R-:W-:-:S03]  /*7880*/  ISETP.LT.OR P2, PT, R59, 0x19, !P5 ;  /* 0x000000193b00780c */ /* 0x000fc60006f41670 */
[----:B------:R1:W-:Y:S01]  /*7890*/  @!P4 STG.E.U8 desc[UR16][R10.64+0x10], R89 ;  /* 0x000010590a00c986 */ /* 0x0003e2000c101110 */
[----:B----4-:R-:W-:-:S03]  /*78a0*/  @!P0 IADD3 R14, P4, R63, R22, RZ ;  /* 0x000000163f0e8210 */ /* 0x010fc60007f9e0ff */
[----:B------:R2:W-:Y:S01]  /*78b0*/  @!P6 STG.E.U8 desc[UR16][R12.64+0x11], R21 ;  /* 0x000011150c00e986 */ /* 0x0005e2000c101110 */
[----:B------:R-:W-:Y:S01]  /*78c0*/  ISETP.GE.AND P6, PT, R61, 0x109, PT ;  /* 0x000001093d00780c */ /* 0x000fe20003fc6270 */
[----:B------:R-:W-:Y:S01]  /*78d0*/  @!P0 IMAD.X R15, R64, 0x1, R23, P4 ;  /* 0x00000001400f8824 */ /* 0x000fe200020e0617 */
[----:B0-----:R-:W0:Y:S02]  /*78e0*/  @!P3 LDC.64 R18, c[0x0][0x5c0] ;  /* 0x00017000ff12bb82 */ /* 0x001e240000000a00 */
[C---:B------:R-:W-:Y:S02]  /*78f0*/  ISETP.LT.OR P4, PT, R59.reuse, 0x19, !P6 ;  /* 0x000000193b00780c */ /* 0x040fe40007781670 */
[----:B------:R-:W-:Y:S01]  /*7900*/  ISETP.LT.OR P5, PT, R59, 0x1a, !P6 ;  /* 0x0000001a3b00780c */ /* 0x000fe200077a1670 */
[----:B------:R3:W-:Y:S01]  /*7910*/  @!P0 STG.E.U8 desc[UR16][R14.64+0x10], R87 ;  /* 0x000010570e008986 */ /* 0x0007e2000c101110 */
[----:B-1----:R-:W-:Y:S02]  /*7920*/  @!P1 IADD3 R10, P0, R9, R24, RZ ;  /* 0x00000018090a9210 */ /* 0x002fe40007f1e0ff */
[----:B------:R-:W-:Y:S01]  /*7930*/  F2FP.SATFINITE.E4M3.F32.PACK_AB_MERGE_C R9, RZ, R82, RZ ;  /* 0x00000052ff09723e */ /* 0x000fe200048070ff */
[----:B------:R-:W1:Y:S02]  /*7940*/  @!P2 LDC.64 R16, c[0x0][0x5c0] ;  /* 0x00017000ff10ab82 */ /* 0x000e640000000a00 */
[----:B------:R-:W-:-:S05]  /*7950*/  @!P1 IMAD.X R11, R62, 0x1, R25, P0 ;  /* 0x000000013e0b9824 */ /* 0x000fca00000e0619 */
[----:B------:R4:W-:Y:S01]  /*7960*/  @!P1 STG.E.U8 desc[UR16][R10.64+0x11], R9 ;  /* 0x000011090a009986 */ /* 0x0009e2000c101110 */
[----:B--2---:R-:W2:Y:S08]  /*7970*/  @!P4 LDC.64 R20, c[0x0][0x5c0] ;  /* 0x00017000ff14cb82 */ /* 0x004eb00000000a00 */
[----:B------:R-:W4:Y:S01]  /*7980*/  @!P5 LDC.64 R22, c[0x0][0x5c0] ;  /* 0x00017000ff16db82 */ /* 0x000f220000000a00 */
[----:B-1----:R-:W-:-:S04]  /*7990*/  @!P2 IADD3 R12, P0, P1, R8, R16, R81 ;  /* 0x00000010080ca210 */ /* 0x002fc8000791e051 */
[----:B------:R-:W-:Y:S02]  /*79a0*/  @!P2 IADD3.X R13, R60, R17, R76, P0, P1 ;  /* 0x000000113c0da210 */ /* 0x000fe400007e244c */
[----:B0-----:R-:W-:-:S03]  /*79b0*/  @!P3 IADD3 R16, P0, P1, R8, R18, R81 ;  /* 0x000000120810b210 */ /* 0x001fc6000791e051 */
[----:B------:R0:W-:Y:S01]  /*79c0*/  @!P2 STG.E.U8 desc[UR16][R12.64+0x18], R83 ;  /* 0x000018530c00a986 */ /* 0x0001e2000c101110 */
[----:B------:R-:W-:Y:S02]  /*79d0*/  @!P3 IADD3.X R17, R60, R19, R76, P0, P1 ;  /* 0x000000133c11b210 */ /* 0x000fe400007e244c */
[----:B---3--:R-:W-:-:S04]  /*79e0*/  @!P4 IADD3 R15, P0, P1, R81, R8, R79 ;  /* 0x00000008510fc210 */ /* 0x008fc8000791e04f */
[C---:B------:R-:W-:Y:S02]  /*79f0*/  @!P4 IADD3.X R14, R76.reuse, R60, R75, P0, P1 ;  /* 0x0000003c4c0ec210 */ /* 0x040fe400007e244b */
[----:B------:R-:W-:Y:S02]  /*7a00*/  @!P5 IADD3 R19, P0, P1, R81, R8, R79 ;  /* 0x000000085113d210 */ /* 0x000fe4000791e04f */
[----:B--2---:R-:W-:Y:S02]  /*7a10*/  @!P4 IADD3 R8, P2, R15, R20, RZ ;  /* 0x000000140f08c210 */ /* 0x004fe40007f5e0ff */
[----:B------:R-:W-:Y:S02]  /*7a20*/  @!P5 IADD3.X R60, R76, R60, R75, P0, P1 ;  /* 0x0000003c4c3cd210 */ /* 0x000fe400007e244b */
[----:B----4-:R-:W-:Y:S01]  /*7a30*/  @!P5 IADD3 R10, P0, R19, R22, RZ ;  /* 0x00000016130ad210 */ /* 0x010fe20007f1e0ff */
[----:B------:R-:W-:Y:S01]  /*7a40*/  @!P4 IMAD.X R9, R14, 0x1, R21, P2 ;  /* 0x000000010e09c824 */ /* 0x000fe200010e0615 */
[----:B------:R-:W-:-:S02]  /*7a50*/  F2FP.SATFINITE.E4M3.F32.PACK_AB_MERGE_C R15, RZ, R78, RZ ;  /* 0x0000004eff0f723e */ /* 0x000fc400048070ff */
[----:B0-----:R-:W-:Y:S01]  /*7a60*/  F2FP.SATFINITE.E4M3.F32.PACK_AB_MERGE_C R13, RZ, R80, RZ ;  /* 0x00000050ff0d723e */ /* 0x001fe200048070ff */
[----:B------:R-:W-:Y:S02]  /*7a70*/  @!P5 IMAD.X R11, R60, 0x1, R23, P0 ;  /* 0x000000013c0bd824 */ /* 0x000fe400000e0617 */
[----:B------:R3:W-:Y:S04]  /*7a80*/  @!P3 STG.E.U8 desc[UR16][R16.64+0x19], R15 ;  /* 0x0000190f1000b986 */ /* 0x0007e8000c101110 */
[----:B------:R3:W-:Y:S04]  /*7a90*/  @!P4 STG.E.U8 desc[UR16][R8.64+0x18], R85 ;  /* 0x000018550800c986 */ /* 0x0007e8000c101110 */
[----:B------:R3:W-:Y:S02]  /*7aa0*/  @!P5 STG.E.U8 desc[UR16][R10.64+0x19], R13 ;  /* 0x0000190d0a00d986 */ /* 0x0007e4000c101110 */
.L_x_42:
[----:B------:R-:W-:Y:S05]  /*7ab0*/  BSYNC B0 ;  /* 0x0000000000007941 */ /* 0x000fea0003800000 */
.L_x_38:
[----:B------:R-:W-:Y:S01]  /*7ac0*/  ULDC UR6, c[0x0][0xc] ;  /* 0x0000030000067ab9 */ /* 0x000fe20000000800 */
[----:B------:R-:W-:Y:S01]  /*7ad0*/  ULDC UR7, c[0x0][0x10] ;  /* 0x0000040000077ab9 */ /* 0x000fe20000000800 */
[----:B--23--:R-:W2:Y:S01]  /*7ae0*/  LDC R9, c[0x0][0x14] ;  /* 0x00000500ff097b82 */ /* 0x00cea20000000800 */
[----:B------:R-:W-:Y:S01]  /*7af0*/  UIMAD.WIDE.U32 UR6, UR6, UR7, URZ ;  /* 0x00000007060672a5 */ /* 0x000fe2000f8e003f */
[----:B------:R-:W-:Y:S01]  /*7b00*/  PRMT R8, RZ, 0x7610, R8 ;  /* 0x00007610ff087816 */ /* 0x000fe20000000008 */
[----:B-1----:R-:W-:Y:S02]  /*7b10*/  IMAD.MOV.U32 R13, RZ, RZ, -0x1 ;  /* 0xffffffffff0d7424 */ /* 0x002fe400078e00ff */
[----:B------:R-:W-:Y:S02]  /*7b20*/  IMAD.MOV.U32 R12, RZ, RZ, -0x1 ;  /* 0xffffffffff0c7424 */ /* 0x000fe400078e00ff */
[----:B--2---:R-:W-:-:S04]  /*7b30*/  IMAD.WIDE.U32 R2, R9, UR6, R2 ;  /* 0x0000000609027c25 */ /* 0x004fc8000f8e0002 */
[----:B------:R-:W-:Y:S01]  /*7b40*/  IMAD R9, R9, UR7, RZ ;  /* 0x0000000709097c24 */ /* 0x000fe2000f8e02ff */
[----:B------:R-:W-:Y:S02]  /*7b50*/  ULDC.64 UR6, c[0x0][0x650] ;  /* 0x0001940000067ab9 */ /* 0x000fe40000000a00 */
[----:B------:R-:W-:Y:S01]  /*7b60*/  ISETP.GE.U32.AND P0, PT, R2, UR6, PT ;  /* 0x0000000602007c0c */ /* 0x000fe2000bf06070 */
[----:B------:R-:W-:-:S05]  /*7b70*/  IMAD.IADD R3, R3, 0x1, R9 ;  /* 0x0000000103037824 */ /* 0x000fca00078e0209 */
[----:B------:R-:W-:-:S13]  /*7b80*/  ISETP.GE.U32.AND.EX P0, PT, R3, UR7, PT, P0 ;  /* 0x0000000703007c0c */ /* 0x000fda000bf06100 */
[----:B------:R-:W-:Y:S05]  /*7b90*/  @P0 BRA `(.L_x_43) ;  /* 0x0000000400680947 */ /* 0x000fea0003800000 */
[----:B------:R-:W1:Y:S01]  /*7ba0*/  S2R R20, SR_CTAID.X ;  /* 0x0000000000147919 */ /* 0x000e620000002500 */
[----:B-----5:R-:W2:Y:S01]  /*7bb0*/  LDC.64 R14, c[0x0][0x628] ;  /* 0x00018a00ff0e7b82 */ /* 0x020ea20000000a00 */
[----:B------:R-:W-:Y:S01]  /*7bc0*/  ULDC UR6, c[0x0][0x150] ;  /* 0x0000540000067ab9 */ /* 0x000fe20000000800 */
[----:B------:R-:W-:Y:S01]  /*7bd0*/  IMAD.MOV.U32 R12, RZ, RZ, R2 ;  /* 0x000000ffff0c7224 */ /* 0x000fe200078e0002 */
[----:B------:R-:W3:Y:S01]  /*7be0*/  S2R R22, SR_CTAID.Y ;  /* 0x0000000000167919 */ /* 0x000ee20000002600 */
[----:B------:R-:W-:-:S04]  /*7bf0*/  IMAD.MOV.U32 R13, RZ, RZ, R3 ;  /* 0x000000ffff0d7224 */ /* 0x000fc800078e0003 */
[----:B------:R-:W4:Y:S08]  /*7c00*/  LDC R23, c[0x0][0x144] ;  /* 0x00005100ff177b82 */ /* 0x000f300000000800 */
[----:B------:R-:W0:Y:S08]  /*7c10*/  LDC R16, c[0x0][0x630] ;  /* 0x00018c00ff107b82 */ /* 0x000e300000000800 */
[----:B------:R-:W0:Y:S01]  /*7c20*/  LDC.64 R18, c[0x0][0x620] ;  /* 0x00018800ff127b82 */ /* 0x000e220000000a00 */
[----:B--2---:R-:W-:-:S04]  /*7c30*/  ISETP.NE.U32.AND P0, PT, R14, RZ, PT ;  /* 0x000000ff0e00720c */ /* 0x004fc80003f05070 */
[----:B------:R-:W-:Y:S02]  /*7c40*/  ISETP.NE.AND.EX P0, PT, R15, RZ, PT, P0 ;  /* 0x000000ff0f00720c */ /* 0x000fe40003f05300 */
[----:B-1----:R-:W-:-:S05]  /*7c50*/  I2FP.F32.U32 R8, R20 ;  /* 0x0000001400087245 */ /* 0x002fca0000201000 */
[----:B------:R-:W-:-:S04]  /*7c60*/  FMUL R8, R8, UR6 ;  /* 0x0000000608087c20 */ /* 0x000fc80008400000 */
[----:B------:R1:W2:Y:S02]  /*7c70*/  F2I.U32.TRUNC.NTZ R21, R8 ;  /* 0x0000000800157305 */ /* 0x0002a4000020f000 */
[----:B---34-:R-:W-:Y:S05]  /*7c80*/  @!P0 BRA `(.L_x_44) ;  /* 0x0000000000288947 */ /* 0x018fea0003800000 */
[----:B------:R-:W3:Y:S02]  /*7c90*/  LDC R9, c[0x0][0x634] ;  /* 0x00018d00ff097b82 */ /* 0x000ee40000000800 */
[----:B---3--:R-:W-:-:S05]  /*7ca0*/  IADD3 R13, P0, R2, R9, RZ ;  /* 0x00000009020d7210 */ /* 0x008fca0007f1e0ff */
[----:B------:R-:W-:-:S04]  /*7cb0*/  IMAD.X R17, RZ, RZ, R3, P0 ;  /* 0x000000ffff117224 */ /* 0x000fc800000e0603 */
[----:B-1----:R-:W-:-:S04]  /*7cc0*/  IMAD.WIDE.U32 R8, R17, R14, RZ ;  /* 0x0000000e11087225 */ /* 0x002fc800078e00ff */
[----:B0-----:R-:W-:-:S04]  /*7cd0*/  IMAD.WIDE.U32 R10, P0, R13, R15, R8 ;  /* 0x0000000f0d0a7225 */ /* 0x001fc80007800008 */
[----:B------:R-:W-:-:S04]  /*7ce0*/  IMAD.WIDE.U32 R8, R13, R14, RZ ;  /* 0x0000000e0d087225 */ /* 0x000fc800078e00ff */
[----:B------:R-:W-:Y:S01]  /*7cf0*/  IMAD.X R13, RZ, RZ, RZ, P0 ;  /* 0x000000ffff0d7224 */ /* 0x000fe200000e06ff */
[----:B------:R-:W-:Y:S01]  /*7d00*/  IADD3 RZ, P0, R9, R10, RZ ;  /* 0x0000000a09ff7210 */ /* 0x000fe20007f1e0ff */
[----:B------:R-:W-:-:S04]  /*7d10*/  IMAD.MOV.U32 R12, RZ, RZ, R11 ;  /* 0x000000ffff0c7224 */ /* 0x000fc800078e000b */
[----:B------:R-:W-:-:S08]  /*7d20*/  IMAD.WIDE.U32.X R12, R17, R15, R12, P0 ;  /* 0x0000000f110c7225 */ /* 0x000fd000000e040c */
.L_x_44:
[----:B------:R-:W3:Y:S01]  /*7d30*/  LDC.64 R28, c[0x0][0x640] ;  /* 0x00019000ff1c7b82 */ /* 0x000ee20000000a00 */
[-C--:B0-----:R-:W-:Y:S01]  /*7d40*/  SHF.R.U64 R17, R12, R16.reuse, R13 ;  /* 0x000000100c117219 */ /* 0x081fe2000000120d */
[----:B--2---:R-:W-:Y:S01]  /*7d50*/  IMAD.MOV R21, RZ, RZ, -R21 ;  /* 0x000000ffff157224 */ /* 0x004fe200078e0a15 */
[----:B-1----:R-:W-:Y:S01]  /*7d60*/  SHF.R.U32.HI R8, RZ, R16, R13 ;  /* 0x00000010ff087219 */ /* 0x002fe2000001160d */
[----:B------:R-:W-:Y:S01]  /*7d70*/  ULDC UR6, c[0x0][0x154] ;  /* 0x0000550000067ab9 */ /* 0x000fe20000000800 */
[----:B------:R-:W-:Y:S01]  /*7d80*/  IADD3 R11, P0, RZ, -R17, RZ ;  /* 0x80000011ff0b7210 */ /* 0x000fe20007f1e0ff */
[----:B------:R-:W-:Y:S02]  /*7d90*/  IMAD R23, R23, R21, R20 ;  /* 0x0000001517177224 */ /* 0x000fe400078e0214 */
[----:B------:R-:W0:Y:S01]  /*7da0*/  LDC R12, c[0x0][0x618] ;  /* 0x00018600ff0c7b82 */ /* 0x000e220000000800 */
[----:B------:R-:W-:Y:S02]  /*7db0*/  IMAD.MOV.U32 R13, RZ, RZ, 0x1 ;  /* 0x00000001ff0d7424 */ /* 0x000fe400078e00ff */
[----:B------:R-:W-:-:S04]  /*7dc0*/  IMAD.X R9, RZ, RZ, ~R8, P0 ;  /* 0x000000ffff097224 */ /* 0x000fc800000e0e08 */
[-C--:B------:R-:W-:Y:S01]  /*7dd0*/  IMAD R10, R9, R18.reuse, RZ ;  /* 0x00000012090a7224 */ /* 0x080fe200078e02ff */
[----:B------:R-:W1:Y:S01]  /*7de0*/  LDC R24, c[0x0][0x608] ;  /* 0x00018200ff187b82 */ /* 0x000e620000000800 */
[----:B------:R-:W-:-:S04]  /*7df0*/  IMAD.WIDE.U32 R8, R11, R18, R2 ;  /* 0x000000120b087225 */ /* 0x000fc800078e0002 */
[----:B------:R-:W-:Y:S01]  /*7e00*/  IMAD R11, R11, R19, R10 ;  /* 0x000000130b0b7224 */ /* 0x000fe200078e020a */
[----:B------:R-:W-:Y:S02]  /*7e10*/  I2FP.F32.U32 R10, R22 ;  /* 0x00000016000a7245 */ /* 0x000fe40000201000 */
[----:B------:R-:W2:Y:S01]  /*7e20*/  LDC R26, c[0x0][0x658] ;  /* 0x00019600ff1a7b82 */ /* 0x000ea20000000800 */
[----:B------:R-:W-:Y:S01]  /*7e30*/  IMAD.IADD R9, R9, 0x1, R11 ;  /* 0x0000000109097824 */ /* 0x000fe200078e020b */
[----:B---3--:R-:W-:Y:S01]  /*7e40*/  ISETP.NE.U32.AND P0, PT, R28, RZ, PT ;  /* 0x000000ff1c00720c */ /* 0x008fe20003f05070 */
[----:B------:R-:W-:Y:S01]  /*7e50*/  FMUL R10, R10, UR6 ;  /* 0x000000060a0a7c20 */ /* 0x000fe20008400000 */
[----:B------:R-:W-:Y:S02]  /*7e60*/  IMAD.MOV.U32 R11, RZ, RZ, -0x1 ;  /* 0xffffffffff0b7424 */ /* 0x000fe400078e00ff */
[----:B------:R-:W-:Y:S01]  /*7e70*/  ISETP.NE.AND.EX P0, PT, R29, RZ, PT, P0 ;  /* 0x000000ff1d00720c */ /* 0x000fe20003f05300 */
[----:B------:R3:W4:Y:S01]  /*7e80*/  F2I.U32.TRUNC.NTZ R19, R10 ;  /* 0x0000000a00137305 */ /* 0x000722000020f000 */
[----:B------:R-:W3:Y:S01]  /*7e90*/  LDC R21, c[0x0][0x148] ;  /* 0x00005200ff157b82 */ /* 0x000ee20000000800 */
[----:B0-----:R-:W-:-:S02]  /*7ea0*/  SHF.R.U64 R16, R8, R12, R9 ;  /* 0x0000000c08107219 */ /* 0x001fc40000001209 */
[----:B------:R-:W-:-:S05]  /*7eb0*/  SHF.R.U32.HI R9, RZ, R12, R9 ;  /* 0x0000000cff097219 */ /* 0x000fca0000011609 */
[----:B------:R-:W0:Y:S01]  /*7ec0*/  LDC R20, c[0x0][0x600] ;  /* 0x00018000ff147b82 */ /* 0x000e220000000800 */
[-CC-:B-1----:R-:W-:Y:S02]  /*7ed0*/  SHF.R.U64 R14, R16, R24.reuse, R9.reuse ;  /* 0x00000018100e7219 */ /* 0x182fe40000001209 */
[----:B------:R-:W-:-:S05]  /*7ee0*/  SHF.R.U32.HI R9, RZ, R24, R9 ;  /* 0x00000018ff097219 */ /* 0x000fca0000011609 */
[----:B------:R-:W1:Y:S01]  /*7ef0*/  LDC R27, c[0x0][0x648] ;  /* 0x00019200ff1b7b82 */ /* 0x000e620000000800 */
[-CC-:B--2---:R-:W-:Y:S02]  /*7f00*/  SHF.R.U64 R18, R14, R26.reuse, R9.reuse ;  /* 0x0000001a0e127219 */ /* 0x184fe40000001209 */
[-C--:B------:R-:W-:Y:S02]  /*7f10*/  SHF.L.U32 R11, R11, R26.reuse, RZ ;  /* 0x0000001a0b0b7219 */ /* 0x080fe400000006ff */
[-C--:B------:R-:W-:Y:S01]  /*7f20*/  SHF.R.U32.HI R9, RZ, R26.reuse, R9 ;  /* 0x0000001aff097219 */ /* 0x080fe20000011609 */
[----:B------:R-:W-:Y:S01]  /*7f30*/  IMAD.MOV.U32 R8, RZ, RZ, R18 ;  /* 0x000000ffff087224 */ /* 0x000fe200078e0012 */
[----:B------:R-:W-:Y:S01]  /*7f40*/  SHF.L.U32 R58, R13, R26, RZ ;  /* 0x0000001a0d3a7219 */ /* 0x000fe200000006ff */
[----:B------:R-:W2:Y:S01]  /*7f50*/  LDC R30, c[0x0][0x638] ;  /* 0x00018e00ff1e7b82 */ /* 0x000ea20000000800 */
[----:B------:R-:W-:-:S07]  /*7f60*/  LOP3.LUT R25, RZ, R11, RZ, 0x33, !PT ;  /* 0x0000000bff197212 */ /* 0x000fce00078e33ff */
[----:B------:R-:W0:Y:S01]  /*7f70*/  LDC R31, c[0x0][0x610] ;  /* 0x00018400ff1f7b82 */ /* 0x000e220000000800 */
[----:B----4-:R-:W-:Y:S05]  /*7f80*/  @!P0 BRA `(.L_x_45) ;  /* 0x0000000000288947 */ /* 0x010fea0003800000 */
[----:B------:R-:W4:Y:S02]  /*7f90*/  LDC R13, c[0x0][0x64c] ;  /* 0x00019300ff0d7b82 */ /* 0x000f240000000800 */
[----:B----4-:R-:W-:-:S05]  /*7fa0*/  IADD3 R13, P0, R18, R13, RZ ;  /* 0x0000000d120d7210 */ /* 0x010fca0007f1e0ff */
[----:B------:R-:W-:-:S04]  /*7fb0*/  IMAD.X R15, RZ, RZ, R9, P0 ;  /* 0x000000ffff0f7224 */ /* 0x000fc800000e0609 */
[----:B------:R-:W-:-:S04]  /*7fc0*/  IMAD.WIDE.U32 R8, R15, R28, RZ ;  /* 0x0000001c0f087225 */ /* 0x000fc800078e00ff */
[----:B---3--:R-:W-:-:S04]  /*7fd0*/  IMAD.WIDE.U32 R10, P0, R13, R29, R8 ;  /* 0x0000001d0d0a7225 */ /* 0x008fc80007800008 */
[----:B------:R-:W-:-:S04]  /*7fe0*/  IMAD.WIDE.U32 R8, R13, R28, RZ ;  /* 0x0000001c0d087225 */ /* 0x000fc800078e00ff */
[----:B------:R-:W-:Y:S01]  /*7ff0*/  IMAD.X R13, RZ, RZ, RZ, P0 ;  /* 0x000000ffff0d7224 */ /* 0x000fe200000e06ff */
[----:B------:R-:W-:Y:S01]  /*8000*/  IADD3 RZ, P0, R9, R10, RZ ;  /* 0x0000000a09ff7210 */ /* 0x000fe20007f1e0ff */
[----:B------:R-:W-:-:S04]  /*8010*/  IMAD.MOV.U32 R12, RZ, RZ, R11 ;  /* 0x000000ffff0c7224 */ /* 0x000fc800078e000b */
[----:B------:R-:W-:-:S08]  /*8020*/  IMAD.WIDE.U32.X R8, R15, R29, R12, P0 ;  /* 0x0000001d0f087225 */ /* 0x000fd000000e040c */
.L_x_45:
[----:B------:R-:W-:Y:S01]  /*8030*/  ISETP.NE.AND P0, PT, R0, 0x1, PT ;  /* 0x000000010000780c */ /* 0x000fe20003f05270 */
[----:B0-----:R-:W-:Y:S01]  /*8040*/  VIADD R13, R20, 0xffffffff ;  /* 0xffffffff140d7836 */ /* 0x001fe20000000000 */
[----:B-1----:R-:W-:Y:S01]  /*8050*/  SHF.R.U64 R8, R8, R27, R9 ;  /* 0x0000001b08087219 */ /* 0x002fe20000001209 */
[----:B------:R-:W-:Y:S01]  /*8060*/  IMAD.MOV R19, RZ, RZ, -R19 ;  /* 0x000000ffff137224 */ /* 0x000fe200078e0a13 */
[----:B------:R-:W-:Y:S01]  /*8070*/  LOP3.LUT R11, R14, R25, RZ, 0xc0, !PT ;  /* 0x000000190e0b7212 */ /* 0x000fe200078ec0ff */
[----:B---3--:R-:W-:Y:S02]  /*8080*/  IMAD.MOV.U32 R10, RZ, RZ, 0x1 ;  /* 0x00000001ff0a7424 */ /* 0x008fe400078e00ff */
[----:B------:R-:W-:Y:S02]  /*8090*/  IMAD.MOV R9, RZ, RZ, -R8 ;  /* 0x000000ffff097224 */ /* 0x000fe400078e0a08 */
[----:B------:R-:W-:Y:S01]  /*80a0*/  IMAD R58, R58, R8, R11 ;  /* 0x000000083a3a7224 */ /* 0x000fe200078e020b */
[----:B------:R-:W-:Y:S01]  /*80b0*/  LOP3.LUT R11, R16, R13, RZ, 0xc0, !PT ;  /* 0x0000000d100b7212 */ /* 0x000fe200078ec0ff */
[----:B--2---:R-:W-:-:S02]  /*80c0*/  IMAD R8, R9, R30, R18 ;  /* 0x0000001e09087224 */ /* 0x004fc400078e0212 */
[----:B------:R-:W-:Y:S02]  /*80d0*/  @P0 IMAD R23, R21, R19, R22 ;  /* 0x0000001315170224 */ /* 0x000fe400078e0216 */
[----:B------:R-:W-:Y:S01]  /*80e0*/  IMAD R9, R8, R20, R11 ;  /* 0x0000001408097224 */ /* 0x000fe200078e020b */
[----:B------:R-:W-:Y:S01]  /*80f0*/  PRMT R8, R10, 0x7610, R8 ;  /* 0x000076100a087816 */ /* 0x000fe20000000008 */
[----:B------:R-:W-:Y:S02]  /*8100*/  IMAD R58, R58, R31, R23 ;  /* 0x0000001f3a3a7224 */ /* 0x000fe400078e0217 */
[----:B------:R-:W-:-:S03]  /*8110*/  IMAD.MOV.U32 R12, RZ, RZ, R17 ;  /* 0x000000ffff0c7224 */ /* 0x000fc600078e0011 */
[----:B------:R-:W-:Y:S02]  /*8120*/  SEL R13, R9, R58, !P0 ;  /* 0x0000003a090d7207 */ /* 0x000fe40004000000 */
[----:B------:R-:W-:-:S07]  /*8130*/  SEL R58, R58, R9, !P0 ;  /* 0x000000093a3a7207 */ /* 0x000fce0004000000 */
.L_x_43:
[----:B------:R-:W-:Y:S01]  /*8140*/  LOP3.LUT P0, RZ, R8, 0xff, RZ, 0xc0, !PT ;  /* 0x000000ff08ff7812 */ /* 0x000fe2000780c0ff */
[----:B------:R-:W-:Y:S01]  /*8150*/  UIMAD.WIDE.U32 UR6, UR5, -0xf0f0f0f, URZ ;  /* 0xf0f0f0f1050678a5 */ /* 0x000fe2000f8e003f */
[----:B------:R-:W-:-:S03]  /*8160*/  IMAD.MOV.U32 R8, RZ, RZ, R58 ;  /* 0x000000ffff087224 */ /* 0x000fc600078e003a */
[----:B------:R-:W-:-:S04]  /*8170*/  USHF.R.U32.HI UR6, URZ, 0x4, UR7 ;  /* 0x000000043f067899 */ /* 0x000fc80008011607 */
[----:B------:R-:W-:-:S04]  /*8180*/  UIMAD UR5, UR6, -0x11, UR5 ;  /* 0xffffffef060578a4 */ /* 0x000fc8000f8e0205 */
[----:B------:R-:W-:Y:S08]  /*8190*/  @P0 BRA `(.L_x_46) ;  /* 0xffffff9000a40947 */ /* 0x000ff0000383ffff */
[----:B------:R-:W-:Y:S05]  /*81a0*/  EXIT ;  /* 0x000000000000794d */ /* 0x000fea0003800000 */
.L_x_8:
[----:B0-----:R-:W-:Y:S01]  /*81b0*/  ULDC.64 UR4, c[0x0][0x650] ;  /* 0x0001940000047ab9 */ /* 0x001fe20000000a00 */
        /* <DEDUP_REMOVED lines=25> */
.L_x_48:
[----:B------:R-:W0:Y:S01]  /*8350*/  LDC.64 R26, c[0x0][0x640] ;  /* 0x00019000ff1a7b82 */ /* 0x000e220000000a00 */
[-CC-:B------:R-:W-:Y:S02]  /*8360*/  SHF.R.U64 R18, R16, R14.reuse, R17.reuse ;  /* 0x0000000e10127219 */ /* 0x180fe40000001211 */
        /* <DEDUP_REMOVED lines=8> */
[----:B------:R-:W-:Y:S01]  /*83f0*/  IMAD.MOV.U32 R12, RZ, RZ, -0x1 ;  /* 0xffffffffff0c7424 */ /* 0x000fe200078e00ff */
[----:B------:R-:W3:Y:S01]  /*8400*/  LDC R25, c[0x0][0x658] ;  /* 0x00019600ff197b82 */ /* 0x000ee20000000800 */
[----:B------:R-:W-:Y:S01]  /*8410*/  IMAD.IADD R7, R7, 0x1, R13 ;  /* 0x0000000107077824 */ /* 0x000fe200078e020d */
[----:B0-----:R-:W-:-:S04]  /*8420*/  ISETP.NE.U32.AND P0, PT, R26, RZ, PT ;  /* 0x000000ff1a00720c */ /* 0x001fc80003f05070 */
[----:B------:R-:W-:Y:S02]  /*8430*/  ISETP.NE.AND.EX P0, PT, R27, RZ, PT, P0 ;  /* 0x000000ff1b00720c */ /* 0x000fe40003f05300 */
[----:B------:R-:W0:Y:S01]  /*8440*/  LDC R23, c[0x0][0x600] ;  /* 0x00018000ff177b82 */ /* 0x000e220000000800 */
[-CC-:B-1----:R-:W-:Y:S02]  /*8450*/  SHF.R.U64 R14, R6, R16.reuse, R7.reuse ;  /* 0x00000010060e7219 */ /* 0x182fe40000001207 */
[----:B------:R-:W-:-:S05]  /*8460*/  SHF.R.U32.HI R7, RZ, R16, R7 ;  /* 0x00000010ff077219 */ /* 0x000fca0000011607 */
[----:B------:R-:W1:Y:S01]  /*8470*/  LDC R28, c[0x0][0x648] ;  /* 0x00019200ff1c7b82 */ /* 0x000e620000000800 */
[-CC-:B--2---:R-:W-:Y:S02]  /*8480*/  SHF.R.U64 R21, R14, R24.reuse, R7.reuse ;  /* 0x000000180e157219 */ /* 0x184fe40000001207 */
[----:B------:R-:W-:Y:S01]  /*8490*/  SHF.R.U32.HI R6, RZ, R24, R7 ;  /* 0x00000018ff067219 */ /* 0x000fe20000011607 */
[----:B------:R-:W-:-:S04]  /*84a0*/  IMAD.MOV.U32 R24, RZ, RZ, 0x1 ;  /* 0x00000001ff187424 */ /* 0x000fc800078e00ff */
        /* <DEDUP_REMOVED lines=18> */
.L_x_49:
[----:B------:R-:W-:Y:S01]  /*85d0*/  ISETP.NE.AND P0, PT, R0, 0x1, PT ;  /* 0x000000010000780c */ /* 0x000fe20003f05270 */
[----:B0-----:R-:W-:Y:S01]  /*85e0*/  VIADD R13, R23, 0xffffffff ;  /* 0xffffffff170d7836 */ /* 0x001fe20000000000 */
[----:B-1----:R-:W-:Y:S01]  /*85f0*/  SHF.R.U64 R7, R6, R28, R7 ;  /* 0x0000001c06077219 */ /* 0x002fe20000001207 */
[----:B------:R-:W-:Y:S01]  /*8600*/  IMAD.MOV.U32 R12, RZ, RZ, 0x1 ;  /* 0x00000001ff0c7424 */ /* 0x000fe200078e00ff */
[----:B------:R-:W-:Y:S02]  /*8610*/  SHF.L.U32 R24, R24, R25, RZ ;  /* 0x0000001918187219 */ /* 0x000fe400000006ff */
[----:B------:R-:W-:Y:S01]  /*8620*/  LOP3.LUT R6, R21, R30, RZ, 0xc0, !PT ;  /* 0x0000001e15067212 */ /* 0x000fe200078ec0ff */
[----:B------:R-:W-:Y:S01]  /*8630*/  IMAD.MOV R11, RZ, RZ, -R7 ;  /* 0x000000ffff0b7224 */ /* 0x000fe200078e0a07 */
[----:B------:R-:W-:-:S03]  /*8640*/  LOP3.LUT R14, R14, R13, RZ, 0xc0, !PT ;  /* 0x0000000d0e0e7212 */ /* 0x000fc600078ec0ff */
[----:B------:R-:W-:Y:S02]  /*8650*/  IMAD R6, R24, R7, R6 ;  /* 0x0000000718067224 */ /* 0x000fe400078e0206 */
[----:B------:R-:W-:Y:S02]  /*8660*/  @P0 IMAD R9, R15, R20, R10 ;  /* 0x000000140f090224 */ /* 0x000fe400078e020a */
[----:B--2---:R-:W-:Y:S02]  /*8670*/  IMAD R7, R11, R29, R22 ;  /* 0x0000001d0b077224 */ /* 0x004fe400078e0216 */
[----:B---3--:R-:W-:Y:S02]  /*8680*/  IMAD R6, R6, R31, R9 ;  /* 0x0000001f06067224 */ /* 0x008fe400078e0209 */
[----:B------:R-:W-:-:S05]  /*8690*/  IMAD R9, R7, R23, R14 ;  /* 0x0000001707097224 */ /* 0x000fca00078e020e */
[----:B------:R-:W-:Y:S02]  /*86a0*/  SEL R7, R9, R6, !P0 ;  /* 0x0000000609077207 */ /* 0x000fe40004000000 */
[----:B------:R-:W-:-:S07]  /*86b0*/  SEL R6, R6, R9, !P0 ;  /* 0x0000000906067207 */ /* 0x000fce0004000000 */
.L_x_47:
[----:B------:R-:W-:-:S08]  /*86c0*/  NOP ;  /* 0x0000000000007918 */ /* 0x000fd00000000000 */
[----:B------:R-:W0:-:S00]  /*86d0*/  USETMAXREG.DEALLOC.CTAPOOL 0x28 ;  /* 0x00000028000079c8 */ /* 0x000e0000080e0500 */
[----:B0-----:R-:W-:-:S13]  /*86e0*/  ISETP.NE.AND P0, PT, R8, RZ, PT ;  /* 0x000000ff0800720c */ /* 0x001fda0003f05270 */
[----:B------:R-:W-:Y:S05]  /*86f0*/  @P0 EXIT ;  /* 0x000000000000094d */ /* 0x000fea0003800000 */
[----:B------:R-:W-:Y:S01]  /*8700*/  LOP3.LUT P0, RZ, R12, 0xff, RZ, 0xc0, !PT ;  /* 0x000000ff0cff7812 */ /* 0x000fe2000780c0ff */
[----:B------:R-:W-:Y:S02]  /*8710*/  IMAD.MOV.U32 R10, RZ, RZ, 0x1 ;  /* 0x00000001ff0a7424 */ /* 0x000fe400078e00ff */
[----:B------:R-:W-:-:S10]  /*8720*/  IMAD.MOV.U32 R16, RZ, RZ, RZ ;  /* 0x000000ffff107224 */ /* 0x000fd400078e00ff */
[----:B------:R-:W-:Y:S05]  /*8730*/  @!P0 BRA `(.L_x_50) ;  /* 0x0000000c00408947 */ /* 0x000fea0003800000 */
[----:B------:R-:W0:Y:S01]  /*8740*/  LDC R8, c[0x0][0x28c] ;  /* 0x0000a300ff087b82 */ /* 0x000e220000000800 */
[----:B------:R-:W1:Y:S01]  /*8750*/  S2R R13, SR_CgaCtaId ;  /* 0x00000000000d7919 */ /* 0x000e620000008800 */
[----:B------:R-:W-:Y:S01]  /*8760*/  ULDC UR5, c[0x0][0x658] ;  /* 0x0001960000057ab9 */ /* 0x000fe20000000800 */
[----:B------:R-:W-:Y:S01]  /*8770*/  UMOV UR7, 0xffffffff ;  /* 0xffffffff00077882 */ /* 0x000fe20000000000 */
[----:B------:R-:W-:Y:S01]  /*8780*/  ULDC UR6, c[0x0][0xc] ;  /* 0x0000030000067ab9 */ /* 0x000fe20000000800 */
[----:B------:R-:W-:Y:S01]  /*8790*/  USHF.L.U32 UR8, UR7, UR5, URZ ;  /* 0x0000000507087299 */ /* 0x000fe2000800063f */
[----:B------:R-:W-:Y:S01]  /*87a0*/  BSSY B0, `(.L_x_50) ;  /* 0x00000c9000007945 */ /* 0x000fe20003800000 */
[----:B------:R-:W-:Y:S01]  /*87b0*/  UMOV UR9, 0x1 ;  /* 0x0000000100097882 */ /* 0x000fe20000000000 */
[----:B------:R-:W-:Y:S01]  /*87c0*/  ULDC UR7, c[0x0][0x10] ;  /* 0x0000040000077ab9 */ /* 0x000fe20000000800 */
[----:B------:R-:W-:Y:S01]  /*87d0*/  USHF.L.U32 UR18, UR9, UR5, URZ ;  /* 0x0000000509127299 */ /* 0x000fe2000800063f */
[----:B------:R-:W-:Y:S01]  /*87e0*/  IMAD.MOV.U32 R17, RZ, RZ, 0x1 ;  /* 0x00000001ff117424 */ /* 0x000fe200078e00ff */
[----:B------:R-:W-:Y:S01]  /*87f0*/  UIMAD.WIDE.U32 UR6, UR6, UR7, URZ ;  /* 0x00000007060672a5 */ /* 0x000fe2000f8e003f */
[----:B------:R-:W-:Y:S01]  /*8800*/  LOP3.LUT R15, R5, 0x2, RZ, 0xfc, !PT ;  /* 0x00000002050f7812 */ /* 0x000fe200078efcff */
[----:B------:R-:W-:Y:S01]  /*8810*/  ULDC UR5, c[0x0][0x14] ;  /* 0x0000050000057ab9 */ /* 0x000fe20000000800 */
[----:B------:R-:W-:Y:S01]  /*8820*/  IMAD.MOV.U32 R10, RZ, RZ, 0x1 ;  /* 0x00000001ff0a7424 */ /* 0x000fe200078e00ff */
[----:B------:R-:W-:Y:S01]  /*8830*/  UIMAD.WIDE.U32 UR20, UR6, UR5, URZ ;  /* 0x00000005061472a5 */ /* 0x000fe2000f8e003f */
[----:B------:R-:W-:Y:S01]  /*8840*/  IMAD.MOV.U32 R16, RZ, RZ, RZ ;  /* 0x000000ffff107224 */ /* 0x000fe200078e00ff */
[----:B------:R-:W-:Y:S01]  /*8850*/  UIMAD UR13, UR7, UR5, URZ ;  /* 0x00000005070d72a4 */ /* 0x000fe2000f8e023f */
[----:B------:R-:W-:Y:S01]  /*8860*/  ULDC UR4, c[0x0][0x600] ;  /* 0x0001800000047ab9 */ /* 0x000fe20000000800 */
[----:B------:R-:W-:-:S02]  /*8870*/  ULOP3.LUT UR17, URZ, UR8, URZ, 0x33, !UPT ;  /* 0x000000083f117292 */ /* 0x000fc4000f8e333f */
[----:B------:R-:W-:Y:S01]  /*8880*/  UIADD3 UR4, UR4, -0x1, URZ ;  /* 0xffffffff04047890 */ /* 0x000fe2000fffe03f */
[----:B0-----:R-:W-:Y:S01]  /*8890*/  VIADD R8, R8, 0x1f ;  /* 0x0000001f08087836 */ /* 0x001fe20000000000 */
[----:B------:R-:W-:Y:S01]  /*88a0*/  UIADD3 UR13, UR21, UR13, URZ ;  /* 0x0000000d150d7290 */ /* 0x000fe2000fffe03f */
[----:B------:R-:W-:-:S03]  /*88b0*/  ULDC.64 UR22, c[0x0][0x198] ;  /* 0x0000660000167ab9 */ /* 0x000fc60000000a00 */
[----:B------:R-:W-:-:S04]  /*88c0*/  SHF.R.S32.HI R9, RZ, 0x1f, R8 ;  /* 0x0000001fff097819 */ /* 0x000fc80000011408 */
[----:B------:R-:W-:Y:S01]  /*88d0*/  LEA.HI R9, R9, R8, RZ, 0x5 ;  /* 0x0000000809097211 */ /* 0x000fe200078f28ff */
[C---:B-1----:R-:W-:Y:S02]  /*88e0*/  IMAD.SHL.U32 R12, R13.reuse, 0x10, RZ ;  /* 0x000000100d0c7824 */ /* 0x042fe400078e00ff */
[----:B------:R-:W-:Y:S01]  /*88f0*/  IMAD.SHL.U32 R13, R13, 0x200, RZ ;  /* 0x000002000d0d7824 */ /* 0x000fe200078e00ff */
[----:B------:R-:W-:Y:S02]  /*8900*/  SHF.R.S32.HI R11, RZ, 0x5, R9 ;  /* 0x00000005ff0b7819 */ /* 0x000fe40000011409 */
[----:B------:R-:W-:Y:S02]  /*8910*/  LOP3.LUT R12, R12, 0x10, RZ, 0xc0, !PT ;  /* 0x000000100c0c7812 */ /* 0x000fe400078ec0ff */
[----:B------:R-:W-:Y:S01]  /*8920*/  LOP3.LUT R13, R13, 0x200, RZ, 0xc0, !PT ;  /* 0x000002000d0d7812 */ /* 0x000fe200078ec0ff */
[----:B------:R-:W-:-:S07]  /*8930*/  VIADD R14, R11, 0x1 ;  /* 0x000000010b0e7836 */ /* 0x000fce0000000000 */
.L_x_61:
[----:B------:R-:W-:-:S03]  /*8940*/  UMOV UR5, 0xffffffff ;  /* 0xffffffff00057882 */ /* 0x000fc60000000000 */
[----:B------:R-:W-:Y:S05]  /*8950*/  BRA.DIV UR5, `(.L_x_51) ;  /* 0x00000016057c7947 */ /* 0x000fea000b800000 */
[----:B------:R-:W-:-:S13]  /*8960*/  ELECT P0, URZ, PT ;  /* 0x00000000003f782f */ /* 0x000fda0003800000 */
.L_x_85:
[----:B------:R-:W0:Y:S01]  /*8970*/  LDC R8, c[0x0][0x28c] ;  /* 0x0000a300ff087b82 */ /* 0x000e220000000800 */
[----:B------:R-:W-:Y:S01]  /*8980*/  BSSY B1, `(.L_x_52) ;  /* 0x0000038000017945 */ /* 0x000fe20003800000 */
[----:B0-----:R-:W-:-:S13]  /*8990*/  ISETP.LT.OR P0, PT, R8, 0x1, !P0 ;  /* 0x000000010800780c */ /* 0x001fda0004701670 */
[----:B------:R-:W-:Y:S05]  /*89a0*/  @P0 BRA `(.L_x_53) ;  /* 0x0000000000d40947 */ /* 0x000fea0003800000 */
[----:B------:R-:W-:Y:S02]  /*89b0*/  IMAD R21, R7, 0x20, R12 ;  /* 0x0000002007157824 */ /* 0x000fe400078e020c */
[----:B------:R-:W-:Y:S02]  /*89c0*/  IMAD R22, R6, 0x180, RZ ;  /* 0x0000018006167824 */ /* 0x000fe400078e02ff */
[----:B------:R-:W-:Y:S02]  /*89d0*/  IMAD.MOV.U32 R24, RZ, RZ, RZ ;  /* 0x000000ffff187224 */ /* 0x000fe400078e00ff */
[----:B------:R-:W-:Y:S02]  /*89e0*/  IMAD.MOV.U32 R6, RZ, RZ, R14 ;  /* 0x000000ffff067224 */ /* 0x000fe400078e000e */
[----:B------:R-:W-:Y:S02]  /*89f0*/  IMAD.MOV.U32 R7, RZ, RZ, R10 ;  /* 0x000000ffff077224 */ /* 0x000fe400078e000a */
[----:B------:R-:W-:-:S07]  /*8a00*/  IMAD.MOV.U32 R8, RZ, RZ, R16 ;  /* 0x000000ffff087224 */ /* 0x000fce00078e0010 */
.L_x_56:
[----:B------:R-:W0:Y:S01]  /*8a10*/  S2R R20, SR_CgaCtaId ;  /* 0x0000000000147919 */ /* 0x000e220000008800 */
[----:B------:R-:W-:Y:S02]  /*8a20*/  MOV R9, 0x400 ;  /* 0x0000040000097802 */ /* 0x000fe40000000f00 */
[----:B------:R-:W-:-:S13]  /*8a30*/  LOP3.LUT P1, RZ, R4, 0x7f, RZ, 0xc0, !PT ;  /* 0x0000007f04ff7812 */ /* 0x000fda000782c0ff */
[----:B------:R-:W1:Y:S01]  /*8a40*/  @!P1 LDC R19, c[0x0][0x500] ;  /* 0x00014000ff139b82 */ /* 0x000e620000000800 */
[----:B0-----:R-:W-:Y:S02]  /*8a50*/  LEA R23, R20, R9, 0x18 ;  /* 0x0000000914177211 */ /* 0x001fe400078ec0ff */
[----:B------:R-:W-:-:S03]  /*8a60*/  SHF.L.U32 R9, R7, 0x1f, RZ ;  /* 0x0000001f07097819 */ /* 0x000fc600000006ff */
[----:B------:R-:W-:-:S04]  /*8a70*/  IMAD R20, R8, 0x8, R23 ;  /* 0x0000000808147824 */ /* 0x000fc800078e0217 */
[----:B------:R-:W0:Y:S02]  /*8a80*/  SYNCS.PHASECHK.TRANS64.TRYWAIT P0, [R20+URZ+0x88], R9 ;  /* 0x00008809140075a7 */ /* 0x000e24000800017f */
[----:B01----:R-:W-:Y:S05]  /*8a90*/  @!P0 BRA `(.L_x_54) ;  /* 0x00000014004c8947 */ /* 0x003fea0003800000 */
.L_x_86:
[----:B0-----:R-:W-:Y:S01]  /*8aa0*/  PRMT R9, R15, 0x9910, RZ ;  /* 0x000099100f097816 */ /* 0x001fe200000000ff */
[----:B------:R0:W-:Y:S03]  /*8ab0*/  @!P1 SYNCS.ARRIVE.TRANS64 RZ, [R20+URZ], R19 ;  /* 0x0000001314ff99a7 */ /* 0x0001e6000800003f */
[----:B------:R-:W-:-:S13]  /*8ac0*/  ISETP.NE.AND P0, PT, R9, 0x2, PT ;  /* 0x000000020900780c */ /* 0x000fda0003f05270 */
[----:B0-----:R-:W-:Y:S05]  /*8ad0*/  @P0 BRA `(.L_x_55) ;  /* 0x0000000000040947 */ /* 0x001fea0003800000 */
[----:B------:R-:W-:Y:S01]  /*8ae0*/  BPT.TRAP 0x1 ;  /* 0x000000040000795c */ /* 0x000fe20000300000 */
.L_x_55:
[----:B------:R-:W-:Y:S01]  /*8af0*/  IMAD R9, R8, 0x3000, R23 ;  /* 0x0000300008097824 */ /* 0x000fe200078e0217 */
[----:B------:R-:W-:Y:S01]  /*8b00*/  R2UR UR16, R23 ;  /* 0x00000000171072ca */ /* 0x000fe200000e0000 */
[----:B------:R-:W-:Y:S01]  /*8b10*/  VIADD R6, R6, 0xffffffff ;  /* 0xffffffff06067836 */ /* 0x000fe20000000000 */
[----:B------:R-:W-:Y:S01]  /*8b20*/  R2UR UR9, R20 ;  /* 0x00000000140972ca */ /* 0x000fe200000e0000 */
[----:B------:R-:W-:Y:S01]  /*8b30*/  UIADD3 UR6, UP0, UR22, 0xf0, URZ ;  /* 0x000000f016067890 */ /* 0x000fe2000ff1e03f */
[----:B------:R-:W-:Y:S01]  /*8b40*/  R2UR UR5, R9 ;  /* 0x00000000090572ca */ /* 0x000fe200000e0000 */
[----:B------:R-:W-:Y:S01]  /*8b50*/  IMAD R9, R8, 0x400, R13 ;  /* 0x0000040008097824 */ /* 0x000fe200078e020d */
[----:B------:R-:W-:Y:S01]  /*8b60*/  R2UR UR11, R22 ;  /* 0x00000000160b72ca */ /* 0x000fe200000e0000 */
[----:B------:R-:W-:Y:S01]  /*8b70*/  UIADD3 UR24, UP1, UR22, 0x1f0, URZ ;  /* 0x000001f016187890 */ /* 0x000fe2000ff3e03f */
[----:B------:R-:W-:Y:S01]  /*8b80*/  R2UR UR10, R24 ;  /* 0x00000000180a72ca */ /* 0x000fe200000e0000 */
[----:B------:R-:W-:Y:S01]  /*8b90*/  UIADD3.X UR7, URZ, UR23, URZ, UP0, !UPT ;  /* 0x000000173f077290 */ /* 0x000fe200087fe43f */
[----:B------:R-:W-:Y:S01]  /*8ba0*/  R2UR UR8, R9 ;  /* 0x00000000090872ca */ /* 0x000fe200000e0000 */
[----:B------:R-:W-:Y:S01]  /*8bb0*/  VIADD R8, R8, 0x1 ;  /* 0x0000000108087836 */ /* 0x000fe20000000000 */
[----:B------:R-:W-:Y:S01]  /*8bc0*/  R2UR UR12, R18 ;  /* 0x00000000120c72ca */ /* 0x000fe200000e0000 */
[----:B------:R-:W-:Y:S01]  /*8bd0*/  UIADD3.X UR25, URZ, UR23, URZ, UP1, !UPT ;  /* 0x000000173f197290 */ /* 0x000fe20008ffe43f */
[----:B------:R-:W-:Y:S01]  /*8be0*/  R2UR UR19, R21 ;  /* 0x00000000151372ca */ /* 0x000fe200000e0000 */
[----:B------:R-:W-:Y:S01]  /*8bf0*/  UMOV UR14, 0x0 ;  /* 0x00000000000e7882 */ /* 0x000fe20000000000 */
[----:B------:R-:W-:Y:S01]  /*8c00*/  ISETP.GT.AND P1, PT, R6, 0x1, PT ;  /* 0x000000010600780c */ /* 0x000fe20003f24270 */
[----:B------:R-:W-:Y:S01]  /*8c10*/  UIADD3 UR5, UR5, 0x200, URZ ;  /* 0x0000020005057890 */ /* 0x000fe2000fffe03f */
[----:B------:R-:W-:Y:S01]  /*8c20*/  ISETP.NE.AND P0, PT, R8, 0x11, PT ;  /* 0x000000110800780c */ /* 0x000fe20003f05270 */
[----:B------:R-:W-:Y:S01]  /*8c30*/  UMOV UR15, 0x10000000 ;  /* 0x10000000000f7882 */ /* 0x000fe20000000000 */
[----:B------:R-:W-:Y:S01]  /*8c40*/  UMOV UR26, 0x30000 ;  /* 0x00030000001a7882 */ /* 0x000fe20000000000 */
[----:B------:R-:W-:Y:S01]  /*8c50*/  VIADD R24, R24, 0x20 ;  /* 0x0000002018187836 */ /* 0x000fe20000000000 */
[----:B------:R-:W-:Y:S01]  /*8c60*/  SEL R20, RZ, 0x1, P0 ;  /* 0x00000001ff147807 */ /* 0x000fe20000000000 */
[----:B------:R-:W-:Y:S01]  /*8c70*/  UIADD3 UR16, UR16, 0x33200, UR8 ;  /* 0x0003320010107890 */ /* 0x000fe2000fffe008 */
[----:B------:R-:W-:-:S02]  /*8c80*/  SEL R8, R8, RZ, P0 ;  /* 0x000000ff08087207 */ /* 0x000fc40000000000 */
[----:B------:R-:W-:Y:S01]  /*8c90*/  UMOV UR8, UR5 ;  /* 0x0000000500087c82 */ /* 0x000fe20008000000 */
[----:B------:R-:W-:Y:S01]  /*8ca0*/  LOP3.LUT R7, R7, R20, RZ, 0x3c, !PT ;  /* 0x0000001407077212 */ /* 0x000fe200078e3cff */
[----:B------:R0:W-:Y:S02]  /*8cb0*/  UTMALDG.3D [UR8], [UR6], desc[UR14] ;  /* 0x00000e08060075b4 */ /* 0x0001e40008011000 */
[----:B0-----:R-:W-:Y:S01]  /*8cc0*/  UMOV UR11, UR19 ;  /* 0x00000013000b7c82 */ /* 0x001fe20008000000 */
[----:B------:R-:W-:Y:S02]  /*8cd0*/  UMOV UR8, UR16 ;  /* 0x0000001000087c82 */ /* 0x000fe40008000000 */
[----:B------:R0:W-:Y:S02]  /*8ce0*/  UTMALDG.3D.MULTICAST [UR8], [UR24], UR26, desc[UR14] ;  /* 0x00000e08180073b4 */ /* 0x0001e4000801181a */
[----:B0-----:R-:W-:Y:S05]  /*8cf0*/  @P1 BRA `(.L_x_56) ;  /* 0xfffffffc00441947 */ /* 0x001fea000383ffff */
.L_x_53:
[----:B------:R-:W-:Y:S05]  /*8d00*/  BSYNC B1 ;  /* 0x0000000000017941 */ /* 0x000fea0003800000 */
.L_x_52:
[----:B------:R-:W-:Y:S01]  /*8d10*/  LOP3.LUT P1, RZ, R17, 0xff, RZ, 0xc0, !PT ;  /* 0x000000ff11ff7812 */ /* 0x000fe2000782c0ff */
[C---:B------:R-:W-:Y:S01]  /*8d20*/  IMAD.IADD R16, R11.reuse, 0x1, R16 ;  /* 0x000000010b107824 */ /* 0x040fe200078e0210 */
[----:B------:R-:W-:Y:S01]  /*8d30*/  ULDC.64 UR6, c[0x0][0x650] ;  /* 0x0001940000067ab9 */ /* 0x000fe20000000a00 */
[C---:B------:R-:W-:Y:S01]  /*8d40*/  ISETP.GE.U32.AND P2, PT, R11.reuse, 0x11, PT ;  /* 0x000000110b00780c */ /* 0x040fe20003f46070 */
[----:B------:R-:W-:Y:S01]  /*8d50*/  BSSY B1, `(.L_x_57) ;  /* 0x000006b000017945 */ /* 0x000fe20003800000 */
[----:B------:R-:W-:Y:S01]  /*8d60*/  IMAD.MOV.U32 R18, RZ, RZ, -0x1 ;  /* 0xffffffffff127424 */ /* 0x000fe200078e00ff */
[----:B------:R-:W-:Y:S02]  /*8d70*/  ISETP.GT.U32.AND P0, PT, R16, 0x10, PT ;  /* 0x000000101000780c */ /* 0x000fe40003f04070 */
[----:B------:R-:W-:Y:S02]  /*8d80*/  PRMT R17, RZ, 0x7610, R17 ;  /* 0x00007610ff117816 */ /* 0x000fe40000000011 */
[----:B------:R-:W-:-:S03]  /*8d90*/  ISETP.LT.U32.AND P0, PT, R11, 0x11, P0 ;  /* 0x000000110b00780c */ /* 0x000fc60000701070 */
[----:B------:R-:W0:Y:S01]  /*8da0*/  @P1 S2R R7, SR_CgaCtaId ;  /* 0x0000000000071919 */ /* 0x000e220000008800 */
[----:B------:R-:W-:-:S04]  /*8db0*/  @P1 MOV R6, 0x400 ;  /* 0x0000040000061802 */ /* 0x000fc80000000f00 */
[----:B0-----:R-:W-:Y:S01]  /*8dc0*/  @P1 LEA R8, R7, R6, 0x18 ;  /* 0x0000000607081211 */ /* 0x001fe200078ec0ff */
[----:B------:R-:W-:-:S03]  /*8dd0*/  IMAD.WIDE.U32 R6, R16, -0xf0f0f0f, RZ ;  /* 0xf0f0f0f110067825 */ /* 0x000fc600078e00ff */
[----:B------:R0:W-:Y:S01]  /*8de0*/  @P1 SYNCS.ARRIVE.TRANS64.A1T0 RZ, [R8+URZ+0x128], RZ ;  /* 0x000128ff08ff19a7 */ /* 0x0001e2000810003f */
[----:B------:R-:W-:Y:S01]  /*8df0*/  IADD3 R2, P1, R2, UR20, RZ ;  /* 0x0000001402027c10 */ /* 0x000fe2000ff3e0ff */
[----:B------:R-:W-:Y:S01]  /*8e00*/  IMAD.MOV.U32 R6, RZ, RZ, -0x1 ;  /* 0xffffffffff067424 */ /* 0x000fe200078e00ff */
[----:B------:R-:W-:Y:S02]  /*8e10*/  SHF.R.U32.HI R9, RZ, 0x4, R7 ;  /* 0x00000004ff097819 */ /* 0x000fe40000011607 */
[----:B------:R-:W-:Y:S02]  /*8e20*/  SEL R7, RZ, 0x1, !P0 ;  /* 0x00000001ff077807 */ /* 0x000fe40004000000 */
[----:B------:R-:W-:Y:S01]  /*8e30*/  IADD3.X R3, R3, UR13, RZ, P1, !PT ;  /* 0x0000000d03037c10 */ /* 0x000fe20008ffe4ff */
[----:B------:R-:W-:Y:S01]  /*8e40*/  IMAD R16, R9, -0x11, R16 ;  /* 0xffffffef09107824 */ /* 0x000fe200078e0210 */
[----:B------:R-:W-:Y:S02]  /*8e50*/  ISETP.GE.U32.AND P0, PT, R2, UR6, PT ;  /* 0x0000000602007c0c */ /* 0x000fe4000bf06070 */
[----:B------:R-:W-:Y:S01]  /*8e60*/  LOP3.LUT R10, R10, R7, RZ, 0x3c, !PT ;  /* 0x000000070a0a7212 */ /* 0x000fe200078e3cff */
[----:B------:R-:W-:Y:S01]  /*8e70*/  IMAD.MOV.U32 R7, RZ, RZ, -0x1 ;  /* 0xffffffffff077424 */ /* 0x000fe200078e00ff */
[----:B------:R-:W-:-:S02]  /*8e80*/  ISETP.GE.U32.AND.EX P0, PT, R3, UR7, PT, P0 ;  /* 0x0000000703007c0c */ /* 0x000fc4000bf06100 */
[----:B------:R-:W-:Y:S02]  /*8e90*/  @P2 LOP3.LUT R10, R10, 0x1, R9, 0x78, !PT ;  /* 0x000000010a0a2812 */ /* 0x000fe400078e7809 */
[----:B0-----:R-:W-:-:S09]  /*8ea0*/  PRMT R8, RZ, 0x7610, R8 ;  /* 0x00007610ff087816 */ /* 0x001fd20000000008 */
[----:B------:R-:W-:Y:S05]  /*8eb0*/  @P0 BRA `(.L_x_58) ;  /* 0x0000000400500947 */ /* 0x000fea0003800000 */
[----:B------:R-:W0:Y:S01]  /*8ec0*/  S2R R19, SR_CTAID.X ;  /* 0x0000000000137919 */ /* 0x000e220000002500 */
[----:B------:R-:W-:Y:S01]  /*8ed0*/  ULDC.64 UR6, c[0x0][0x628] ;  /* 0x00018a0000067ab9 */ /* 0x000fe20000000a00 */
[----:B------:R-:W-:Y:S01]  /*8ee0*/  ULDC UR8, c[0x0][0x630] ;  /* 0x00018c0000087ab9 */ /* 0x000fe20000000800 */
[----:B------:R-:W-:Y:S01]  /*8ef0*/  ISETP.NE.U32.AND P0, PT, RZ, UR6, PT ;  /* 0x00000006ff007c0c */ /* 0x000fe2000bf05070 */
[----:B------:R-:W1:Y:S01]  /*8f00*/  S2R R20, SR_CTAID.Y ;  /* 0x0000000000147919 */ /* 0x000e620000002600 */
[----:B------:R-:W-:Y:S01]  /*8f10*/  ULDC UR9, c[0x0][0x150] ;  /* 0x0000540000097ab9 */ /* 0x000fe20000000800 */
[----:B------:R-:W-:Y:S01]  /*8f20*/  IMAD.MOV.U32 R6, RZ, RZ, R2 ;  /* 0x000000ffff067224 */ /* 0x000fe200078e0002 */
[----:B------:R-:W-:Y:S01]  /*8f30*/  ISETP.NE.AND.EX P0, PT, RZ, UR7, PT, P0 ;  /* 0x00000007ff007c0c */ /* 0x000fe2000bf05300 */
[----:B------:R-:W-:Y:S01]  /*8f40*/  IMAD.MOV.U32 R7, RZ, RZ, R3 ;  /* 0x000000ffff077224 */ /* 0x000fe200078e0003 */
[----:B0-----:R-:W-:-:S11]  /*8f50*/  I2FP.F32.U32 R22, R19 ;  /* 0x0000001300167245 */ /* 0x001fd60000201000 */
[----:B------:R-:W-:Y:S05]  /*8f60*/  @!P0 BRA `(.L_x_59) ;  /* 0x0000000000288947 */ /* 0x000fea0003800000 */
[----:B------:R-:W-:Y:S02]  /*8f70*/  ULDC UR5, c[0x0][0x634] ;  /* 0x00018d0000057ab9 */ /* 0x000fe40000000800 */
[----:B------:R-:W-:-:S05]  /*8f80*/  IADD3 R7, P0, R2, UR5, RZ ;  /* 0x0000000502077c10 */ /* 0x000fca000ff1e0ff */
[----:B------:R-:W-:-:S04]  /*8f90*/  IMAD.X R21, RZ, RZ, R3, P0 ;  /* 0x000000ffff157224 */ /* 0x000fc800000e0603 */
[----:B------:R-:W-:-:S04]  /*8fa0*/  IMAD.WIDE.U32 R8, R21, UR6, RZ ;  /* 0x0000000615087c25 */ /* 0x000fc8000f8e00ff */
[----:B------:R-:W-:-:S04]  /*8fb0*/  IMAD.WIDE.U32 R8, P0, R7, UR7, R8 ;  /* 0x0000000707087c25 */ /* 0x000fc8000f800008 */
[----:B------:R-:W-:-:S04]  /*8fc0*/  IMAD.WIDE.U32 R6, R7, UR6, RZ ;  /* 0x0000000607067c25 */ /* 0x000fc8000f8e00ff */
[----:B------:R-:W-:Y:S01]  /*8fd0*/  IMAD.MOV.U32 R6, RZ, RZ, R9 ;  /* 0x000000ffff067224 */ /* 0x000fe200078e0009 */
[----:B------:R-:W-:Y:S01]  /*8fe0*/  IADD3 RZ, P1, R7, R8, RZ ;  /* 0x0000000807ff7210 */ /* 0x000fe20007f3e0ff */
[----:B------:R-:W-:-:S04]  /*8ff0*/  IMAD.X R7, RZ, RZ, RZ, P0 ;  /* 0x000000ffff077224 */ /* 0x000fc800000e06ff */
[----:B------:R-:W-:-:S08]  /*9000*/  IMAD.WIDE.U32.X R6, R21, UR7, R6, P1 ;  /* 0x0000000715067c25 */ /* 0x000fd000088e0406 */
.L_x_59:
[--C-:B------:R-:W-:Y:S01]  /*9010*/  SHF.R.U64 R18, R6, UR8, R7.reuse ;  /* 0x0000000806127c19 */ /* 0x100fe20008001207 */
[----:B------:R-:W-:Y:S01]  /*9020*/  FMUL R22, R22, UR9 ;  /* 0x0000000916167c20 */ /* 0x000fe20008400000 */
[----:B------:R-:W-:Y:S01]  /*9030*/  SHF.R.U32.HI R6, RZ, UR8, R7 ;  /* 0x00000008ff067c19 */ /* 0x000fe20008011607 */
[----:B------:R-:W0:Y:S01]  /*9040*/  LDC R8, c[0x0][0x144] ;  /* 0x00005100ff087b82 */ /* 0x000e220000000800 */
[----:B------:R-:W-:Y:S01]  /*9050*/  IADD3 R7, P0, RZ, -R18, RZ ;  /* 0x80000012ff077210 */ /* 0x000fe20007f1e0ff */
[----:B------:R-:W-:Y:S01]  /*9060*/  ULDC UR5, c[0x0][0x154] ;  /* 0x0000550000057ab9 */ /* 0x000fe20000000800 */
[----:B-1----:R-:W-:Y:S01]  /*9070*/  I2FP.F32.U32 R9, R20 ;  /* 0x0000001400097245 */ /* 0x002fe20000201000 */
[----:B------:R-:W1:Y:S01]  /*9080*/  F2I.U32.TRUNC.NTZ R22, R22 ;  /* 0x0000001600167305 */ /* 0x000e62000020f000 */
[----:B------:R-:W-:Y:S01]  /*9090*/  ULDC.64 UR6, c[0x0][0x620] ;  /* 0x0001880000067ab9 */ /* 0x000fe20000000a00 */
[----:B------:R-:W-:Y:S01]  /*90a0*/  IMAD.X R6, RZ, RZ, ~R6, P0 ;  /* 0x000000ffff067224 */ /* 0x000fe200000e0e06 */
[----:B------:R-:W-:Y:S01]  /*90b0*/  ISETP.NE.AND P2, PT, R0, 0x1, PT ;  /* 0x000000010000780c */ /* 0x000fe20003f45270 */
[----:B------:R-:W-:Y:S01]  /*90c0*/  FMUL R23, R9, UR5 ;  /* 0x0000000509177c20 */ /* 0x000fe20008400000 */
[----:B------:R-:W2:Y:S01]  /*90d0*/  LDC R25, c[0x0][0x148] ;  /* 0x00005200ff197b82 */ /* 0x000ea20000000800 */
[----:B------:R-:W-:Y:S01]  /*90e0*/  IMAD R6, R6, UR6, RZ ;  /* 0x0000000606067c24 */ /* 0x000fe2000f8e02ff */
[----:B------:R-:W-:-:S03]  /*90f0*/  ULDC UR5, c[0x0][0x618] ;  /* 0x0001860000057ab9 */ /* 0x000fc60000000800 */
[----:B------:R-:W3:Y:S01]  /*9100*/  F2I.U32.TRUNC.NTZ R23, R23 ;  /* 0x0000001700177305 */ /* 0x000ee2000020f000 */
[C---:B------:R-:W-:Y:S02]  /*9110*/  IMAD R9, R7.reuse, UR7, R6 ;  /* 0x0000000707097c24 */ /* 0x040fe4000f8e0206 */
[----:B------:R-:W-:Y:S01]  /*9120*/  IMAD.WIDE.U32 R6, R7, UR6, R2 ;  /* 0x0000000607067c25 */ /* 0x000fe2000f8e0002 */
[----:B------:R-:W-:Y:S02]  /*9130*/  ULDC.64 UR6, c[0x0][0x640] ;  /* 0x0001900000067ab9 */ /* 0x000fe40000000a00 */
[----:B------:R-:W-:Y:S01]  /*9140*/  ISETP.NE.U32.AND P0, PT, RZ, UR6, PT ;  /* 0x00000006ff007c0c */ /* 0x000fe2000bf05070 */
[----:B------:R-:W-:Y:S02]  /*9150*/  IMAD.IADD R7, R7, 0x1, R9 ;  /* 0x0000000107077824 */ /* 0x000fe400078e0209 */
[----:B-1----:R-:W-:Y:S01]  /*9160*/  IMAD.MOV R22, RZ, RZ, -R22 ;  /* 0x000000ffff167224 */ /* 0x002fe200078e0a16 */
[----:B------:R-:W-:-:S02]  /*9170*/  ISETP.NE.AND.EX P0, PT, RZ, UR7, PT, P0 ;  /* 0x00000007ff007c0c */ /* 0x000fc4000bf05300 */
[----:B------:R-:W-:Y:S01]  /*9180*/  SHF.R.U64 R21, R6, UR5, R7 ;  /* 0x0000000506157c19 */ /* 0x000fe20008001207 */
[----:B0-----:R-:W-:Y:S01]  /*9190*/  IMAD R19, R8, R22, R19 ;  /* 0x0000001608137224 */ /* 0x001fe200078e0213 */
[----:B------:R-:W-:Y:S01]  /*91a0*/  SHF.R.U32.HI R6, RZ, UR5, R7 ;  /* 0x00000005ff067c19 */ /* 0x000fe20008011607 */
[----:B------:R-:W-:Y:S01]  /*91b0*/  ULDC UR5, c[0x0][0x608] ;  /* 0x0001820000057ab9 */ /* 0x000fe20000000800 */
[----:B---3--:R-:W-:Y:S02]  /*91c0*/  IMAD.MOV R8, RZ, RZ, -R23 ;  /* 0x000000ffff087224 */ /* 0x008fe400078e0a17 */
[--C-:B------:R-:W-:Y:S02]  /*91d0*/  SHF.R.U64 R22, R21, UR5, R6.reuse ;  /* 0x0000000515167c19 */ /* 0x100fe40008001206 */
[----:B------:R-:W-:Y:S01]  /*91e0*/  SHF.R.U32.HI R7, RZ, UR5, R6 ;  /* 0x00000005ff077c19 */ /* 0x000fe20008011606 */
[----:B------:R-:W-:Y:S01]  /*91f0*/  ULDC UR5, c[0x0][0x658] ;  /* 0x0001960000057ab9 */ /* 0x000fe20000000800 */
[----:B--2---:R-:W-:-:S02]  /*9200*/  @P2 IMAD R19, R25, R8, R20 ;  /* 0x0000000819132224 */ /* 0x004fc400078e0214 */
[--C-:B------:R-:W-:Y:S02]  /*9210*/  SHF.R.U64 R20, R22, UR5, R7.reuse ;  /* 0x0000000516147c19 */ /* 0x100fe40008001207 */
[----:B------:R-:W-:-:S03]  /*9220*/  SHF.R.U32.HI R23, RZ, UR5, R7 ;  /* 0x00000005ff177c19 */ /* 0x000fc60008011607 */
[----:B------:R-:W-:Y:S02]  /*9230*/  IMAD.MOV.U32 R8, RZ, RZ, R20 ;  /* 0x000000ffff087224 */ /* 0x000fe400078e0014 */
[----:B------:R-:W-:Y:S01]  /*9240*/  IMAD.MOV.U32 R7, RZ, RZ, R23 ;  /* 0x000000ffff077224 */ /* 0x000fe200078e0017 */
[----:B------:R-:W-:Y:S06]  /*9250*/  @!P0 BRA `(.L_x_60) ;  /* 0x00000000002c8947 */ /* 0x000fec0003800000 */
        /* <DEDUP_REMOVED lines=9> */
[----:B------:R-:W-:-:S04]  /*92f0*/  IMAD.WIDE.U32.X R6, R23, UR7, R6, P1 ;  /* 0x0000000717067c25 */ /* 0x000fc800088e0406 */
[----:B------:R-:W-:-:S07]  /*9300*/  IMAD.MOV.U32 R8, RZ, RZ, R6 ;  /* 0x000000ffff087224 */ /* 0x000fce00078e0006 */
.L_x_60:
[----:B------:R-:W-:Y:S01]  /*9310*/  ULDC UR5, c[0x0][0x648] ;  /* 0x0001920000057ab9 */ /* 0x000fe20000000800 */
[----:B------:R-:W-:Y:S01]  /*9320*/  LOP3.LUT R6, R22, UR17, RZ, 0xc0, !PT ;  /* 0x0000001116067c12 */ /* 0x000fe2000f8ec0ff */
[----:B------:R-:W-:Y:S01]  /*9330*/  ULDC UR6, c[0x0][0x610] ;  /* 0x0001840000067ab9 */ /* 0x000fe20000000800 */
[----:B------:R-:W-:Y:S01]  /*9340*/  SHF.R.U64 R7, R8, UR5, R7 ;  /* 0x0000000508077c19 */ /* 0x000fe20008001207 */
[----:B------:R-:W-:Y:S01]  /*9350*/  ULDC UR5, c[0x0][0x638] ;  /* 0x00018e0000057ab9 */ /* 0x000fe20000000800 */
[----:B------:R-:W-:Y:S01]  /*9360*/  LOP3.LUT R21, R21, UR4, RZ, 0xc0, !PT ;  /* 0x0000000415157c12 */ /* 0x000fe2000f8ec0ff */
[----:B------:R-:W-:Y:S02]  /*9370*/  IMAD.MOV.U32 R8, RZ, RZ, 0x1 ;  /* 0x00000001ff087424 */ /* 0x000fe400078e00ff */
[----:B------:R-:W-:Y:S02]  /*9380*/  IMAD.MOV R9, RZ, RZ, -R7 ;  /* 0x000000ffff097224 */ /* 0x000fe400078e0a07 */
[----:B------:R-:W-:-:S02]  /*9390*/  IMAD R6, R7, UR18, R6 ;  /* 0x0000001207067c24 */ /* 0x000fc4000f8e0206 */
[----:B------:R-:W-:Y:S01]  /*93a0*/  IMAD R20, R9, UR5, R20 ;  /* 0x0000000509147c24 */ /* 0x000fe2000f8e0214 */
[----:B------:R-:W-:Y:S01]  /*93b0*/  ULDC UR5, c[0x0][0x600] ;  /* 0x0001800000057ab9 */ /* 0x000fe20000000800 */
[----:B------:R-:W-:Y:S02]  /*93c0*/  IMAD R19, R6, UR6, R19 ;  /* 0x0000000606137c24 */ /* 0x000fe4000f8e0213 */
[----:B------:R-:W-:-:S05]  /*93d0*/  IMAD R20, R20, UR5, R21 ;  /* 0x0000000514147c24 */ /* 0x000fca000f8e0215 */
[----:B------:R-:W-:Y:S02]  /*93e0*/  SEL R7, R20, R19, !P2 ;  /* 0x0000001314077207 */ /* 0x000fe40005000000 */
[----:B------:R-:W-:-:S07]  /*93f0*/  SEL R6, R19, R20, !P2 ;  /* 0x0000001413067207 */ /* 0x000fce0005000000 */
.L_x_58:
[----:B------:R-:W-:Y:S05]  /*9400*/  BSYNC B1 ;  /* 0x0000000000017941 */ /* 0x000fea0003800000 */
.L_x_57:
[----:B------:R-:W-:-:S13]  /*9410*/  LOP3.LUT P0, RZ, R8, 0xff, RZ, 0xc0, !PT ;  /* 0x000000ff08ff7812 */ /* 0x000fda000780c0ff */
[----:B------:R-:W-:Y:S05]  /*9420*/  @P0 BRA `(.L_x_61) ;  /* 0xfffffff400440947 */ /* 0x000fea000383ffff */
[----:B------:R-:W-:Y:S05]  /*9430*/  BSYNC B0 ;  /* 0x0000000000007941 */ /* 0x000fea0003800000 */
.L_x_50:
[----:B------:R-:W-:-:S03]  /*9440*/  UMOV UR5, 0xffffffff ;  /* 0xffffffff00057882 */ /* 0x000fc60000000000 */
[----:B------:R-:W-:Y:S05]  /*9450*/  BRA.DIV UR5, `(.L_x_62) ;  /* 0x0000000a05f07947 */ /* 0x000fea000b800000 */
[----:B------:R-:W-:-:S13]  /*9460*/  ELECT P0, URZ, PT ;  /* 0x00000000003f782f */ /* 0x000fda0003800000 */
.L_x_89:
[----:B------:R-:W-:Y:S04]  /*9470*/  BSSY B0, `(.L_x_63) ;  /* 0x00000a0000007945 */ /* 0x000fe80003800000 */
[----:B------:R-:W-:Y:S05]  /*9480*/  @!P0 BRA `(.L_x_64) ;  /* 0x0000000800788947 */ /* 0x000fea0003800000 */
[----:B------:R-:W-:-:S04]  /*9490*/  LOP3.LUT R5, R5, 0x2, RZ, 0xfc, !PT ;  /* 0x0000000205057812 */ /* 0x000fc800078efcff */
[----:B------:R-:W-:-:S13]  /*94a0*/  ISETP.NE.AND P0, PT, R5, 0x3, PT ;  /* 0x000000030500780c */ /* 0x000fda0003f05270 */
[----:B------:R-:W-:Y:S05]  /*94b0*/  @!P0 BRA `(.L_x_65) ;  /* 0x0000000000048947 */ /* 0x000fea0003800000 */
[----:B------:R-:W-:Y:S01]  /*94c0*/  BPT.TRAP 0x1 ;  /* 0x000000040000795c */ /* 0x000fe20000300000 */
.L_x_65:
[----:B------:R-:W0:Y:S01]  /*94d0*/  S2R R3, SR_CgaCtaId ;  /* 0x0000000000037919 */ /* 0x000e220000008800 */
[----:B------:R-:W-:-:S04]  /*94e0*/  MOV R0, 0x400 ;  /* 0x0000040000007802 */ /* 0x000fc80000000f00 */
[----:B0-----:R-:W-:Y:S02]  /*94f0*/  LEA R3, R3, R0, 0x18 ;  /* 0x0000000003037211 */ /* 0x001fe400078ec0ff */
[----:B------:R-:W-:-:S03]  /*9500*/  SHF.L.U32 R0, R10, 0x1f, RZ ;  /* 0x0000001f0a007819 */ /* 0x000fc600000006ff */
[----:B------:R-:W-:-:S04]  /*9510*/  VIADD R3, R3, 0x88 ;  /* 0x0000008803037836 */ /* 0x000fc80000000000 */
[C---:B------:R-:W-:Y:S02]  /*9520*/  IMAD R7, R16.reuse, 0x8, R3 ;  /* 0x0000000810077824 */ /* 0x040fe400078e0203 */
[----:B------:R-:W-:Y:S02]  /*9530*/  VIADD R16, R16, 0x1 ;  /* 0x0000000110107836 */ /* 0x000fe40000000000 */
[----:B------:R-:W0:Y:S03]  /*9540*/  SYNCS.PHASECHK.TRANS64.TRYWAIT P0, [R7+URZ], R0 ;  /* 0x00000000070075a7 */ /* 0x000e26000800017f */
[----:B------:R-:W-:-:S04]  /*9550*/  ISETP.NE.AND P1, PT, R16, 0x11, PT ;  /* 0x000000111000780c */ /* 0x000fc80003f25270 */
[----:B------:R-:W-:Y:S02]  /*9560*/  SEL R5, RZ, 0x1, P1 ;  /* 0x00000001ff057807 */ /* 0x000fe40000800000 */
[----:B------:R-:W-:Y:S02]  /*9570*/  SEL R16, R16, RZ, P1 ;  /* 0x000000ff10107207 */ /* 0x000fe40000800000 */
[----:B------:R-:W-:-:S03]  /*9580*/  LOP3.LUT R5, R10, R5, RZ, 0x3c, !PT ;  /* 0x000000050a057212 */ /* 0x000fc600078e3cff */
[----:B------:R-:W-:Y:S01]  /*9590*/  IMAD R9, R16, 0x8, R3 ;  /* 0x0000000810097824 */ /* 0x000fe200078e0203 */
[----:B------:R-:W-:Y:S01]  /*95a0*/  SHF.L.U32 R4, R5, 0x1f, RZ ;  /* 0x0000001f05047819 */ /* 0x000fe200000006ff */
[----:B0-----:R-:W-:Y:S06]  /*95b0*/  @!P0 BRA `(.L_x_66) ;  /* 0x0000000800b88947 */ /* 0x001fec0003800000 */
.L_x_90:
[----:B------:R-:W1:Y:S01]  /*95c0*/  SYNCS.PHASECHK.TRANS64.TRYWAIT P0, [R9+URZ], R4 ;  /* 0x00000004090075a7 */ /* 0x000e62000800017f */
[----:B0-----:R-:W-:-:S05]  /*95d0*/  VIADD R0, R16, 0x1 ;  /* 0x0000000110007836 */ /* 0x001fca0000000000 */
[----:B------:R-:W-:-:S04]  /*95e0*/  ISETP.NE.AND P1, PT, R0, 0x11, PT ;  /* 0x000000110000780c */ /* 0x000fc80003f25270 */
[----:B------:R-:W-:Y:S02]  /*95f0*/  SEL R2, RZ, 0x1, P1 ;  /* 0x00000001ff027807 */ /* 0x000fe40000800000 */
[----:B------:R-:W-:Y:S02]  /*9600*/  SEL R0, R0, RZ, P1 ;  /* 0x000000ff00007207 */ /* 0x000fe40000800000 */
[----:B------:R-:W-:-:S03]  /*9610*/  LOP3.LUT R7, R5, R2, RZ, 0x3c, !PT ;  /* 0x0000000205077212 */ /* 0x000fc600078e3cff */
[----:B------:R-:W-:Y:S01]  /*9620*/  IMAD R6, R0, 0x8, R3 ;  /* 0x0000000800067824 */ /* 0x000fe200078e0203 */
[----:B------:R-:W-:Y:S01]  /*9630*/  SHF.L.U32 R5, R7, 0x1f, RZ ;  /* 0x0000001f07057819 */ /* 0x000fe200000006ff */
[----:B-1----:R-:W-:Y:S06]  /*9640*/  @!P0 BRA `(.L_x_67) ;  /* 0x0000000800a88947 */ /* 0x002fec0003800000 */
.L_x_91:
[----:B------:R-:W1:Y:S01]  /*9650*/  SYNCS.PHASECHK.TRANS64.TRYWAIT P0, [R6+URZ], R5 ;  /* 0x00000005060075a7 */ /* 0x000e62000800017f */
[----:B------:R-:W-:-:S05]  /*9660*/  VIADD R0, R0, 0x1 ;  /* 0x0000000100007836 */ /* 0x000fca0000000000 */
[----:B------:R-:W-:-:S04]  /*9670*/  ISETP.NE.AND P1, PT, R0, 0x11, PT ;  /* 0x000000110000780c */ /* 0x000fc80003f25270 */
[----:B------:R-:W-:Y:S02]  /*9680*/  SEL R2, RZ, 0x1, P1 ;  /* 0x00000001ff027807 */ /* 0x000fe40000800000 */
[----:B------:R-:W-:Y:S02]  /*9690*/  SEL R0, R0, RZ, P1 ;  /* 0x000000ff00007207 */ /* 0x000fe40000800000 */
[----:B------:R-:W-:-:S03]  /*96a0*/  LOP3.LUT R7, R7, R2, RZ, 0x3c, !PT ;  /* 0x0000000207077212 */ /* 0x000fc600078e3cff */
[----:B0-----:R-:W-:Y:S01]  /*96b0*/  IMAD R9, R0, 0x8, R3 ;  /* 0x0000000800097824 */ /* 0x001fe200078e0203 */
[----:B------:R-:W-:Y:S01]  /*96c0*/  SHF.L.U32 R4, R7, 0x1f, RZ ;  /* 0x0000001f07047819 */ /* 0x000fe200000006ff */
[----:B-1----:R-:W-:Y:S06]  /*96d0*/  @!P0 BRA `(.L_x_68) ;  /* 0x0000000800988947 */ /* 0x002fec0003800000 */
.L_x_92:
        /* <DEDUP_REMOVED lines=9> */
.L_x_93:
        /* <DEDUP_REMOVED lines=9> */
.L_x_94:
        /* <DEDUP_REMOVED lines=9> */
.L_x_95:
        /* <DEDUP_REMOVED lines=9> */
.L_x_96:
        /* <DEDUP_REMOVED lines=9> */
.L_x_97:
        /* <DEDUP_REMOVED lines=9> */
.L_x_98:
        /* <DEDUP_REMOVED lines=9> */
.L_x_99:
        /* <DEDUP_REMOVED lines=9> */
.L_x_100:
        /* <DEDUP_REMOVED lines=9> */
.L_x_101:
        /* <DEDUP_REMOVED lines=9> */
.L_x_102:
        /* <DEDUP_REMOVED lines=9> */
.L_x_103:
        /* <DEDUP_REMOVED lines=9> */
.L_x_104:
[----:B------:R-:W1:Y:S01]  /*9da0*/  SYNCS.PHASECHK.TRANS64.TRYWAIT P0, [R9+URZ], R4 ;  /* 0x00000004090075a7 */ /* 0x000e62000800017f */
[----:B------:R-:W-:-:S05]  /*9db0*/  VIADD R0, R0, 0x1 ;  /* 0x0000000100007836 */ /* 0x000fca0000000000 */
[----:B------:R-:W-:-:S04]  /*9dc0*/  ISETP.NE.AND P1, PT, R0, 0x11, PT ;  /* 0x000000110000780c */ /* 0x000fc80003f25270 */
[----:B------:R-:W-:Y:S02]  /*9dd0*/  SEL R2, RZ, 0x1, P1 ;  /* 0x00000001ff027807 */ /* 0x000fe40000800000 */
[----:B------:R-:W-:Y:S02]  /*9de0*/  SEL R0, R0, RZ, P1 ;  /* 0x000000ff00007207 */ /* 0x000fe40000800000 */
[----:B------:R-:W-:Y:S01]  /*9df0*/  LOP3.LUT R2, R7, R2, RZ, 0x3c, !PT ;  /* 0x0000000207027212 */ /* 0x000fe200078e3cff */
[----:B-1----:R-:W-:Y:S06]  /*9e00*/  @!P0 BRA `(.L_x_81) ;  /* 0x0000000400d08947 */ /* 0x002fec0003800000 */
.L_x_105:
[----:B------:R-:W-:Y:S01]  /*9e10*/  IMAD R3, R0, 0x8, R3 ;  /* 0x0000000800037824 */ /* 0x000fe200078e0203 */
[----:B------:R-:W-:-:S07]  /*9e20*/  SHF.L.U32 R0, R2, 0x1f, RZ ;  /* 0x0000001f02007819 */ /* 0x000fce00000006ff */
.L_x_82:
[----:B--2---:R2:W3:Y:S02]  /*9e30*/  SYNCS.PHASECHK.TRANS64.TRYWAIT P0, [R3+URZ], R0 ;  /* 0x00000000030075a7 */ /* 0x0044e4000800017f */
[----:B---3--:R-:W-:Y:S05]  /*9e40*/  @!P0 NANOSLEEP.SYNCS 0x989680 ;  /* 0x009896800000895d */ /* 0x008fea0003900000 */
[----:B------:R-:W3:Y:S02]  /*9e50*/  @!P0 SYNCS.PHASECHK.TRANS64 P0, [R3+URZ], R0 ;  /* 0x00000000030085a7 */ /* 0x000ee4000800007f */
[----:B---3--:R-:W-:Y:S05]  /*9e60*/  @!P0 BRA `(.L_x_82) ;  /* 0xfffffffc00f08947 */ /* 0x008fea000383ffff */
.L_x_64:
[----:B------:R-:W-:Y:S05]  /*9e70*/  BSYNC B0 ;  /* 0x0000000000007941 */ /* 0x000fea0003800000 */
.L_x_63:
[----:B------:R-:W-:Y:S05]  /*9e80*/  EXIT ;  /* 0x000000000000794d */ /* 0x000fea0003800000 */
.L_x_22:
[----:B-1----:R-:W-:-:S04]  /*9e90*/  IMAD.U32 R10, RZ, RZ, UR7 ;  /* 0x00000007ff0a7e24 */ /* 0x002fc8000f8e00ff */
[----:B------:R1:W4:Y:S03]  /*9ea0*/  SYNCS.PHASECHK.TRANS64.TRYWAIT P0, [R10+URZ], R9 ;  /* 0x000000090a0075a7 */ /* 0x000326000800017f */
[----:B----4-:R-:W-:Y:S05]  /*9eb0*/  @!P0 NANOSLEEP.SYNCS 0x989680 ;  /* 0x009896800000895d */ /* 0x010fea0003900000 */
[----:B------:R-:W4:Y:S02]  /*9ec0*/  @!P0 SYNCS.PHASECHK.TRANS64 P0, [R10+URZ], R9 ;  /* 0x000000090a0085a7 */ /* 0x000f24000800007f */
[----:B----4-:R-:W-:Y:S05]  /*9ed0*/  @!P0 BRA `(.L_x_22) ;  /* 0xfffffffc00ec8947 */ /* 0x010fea000383ffff */
[----:B------:R-:W-:Y:S05]  /*9ee0*/  BRA `(.L_x_21) ;  /* 0xffffff7800a87947 */ /* 0x000fea000383ffff */
.L_x_28:
[----:B-1----:R-:W-:-:S04]  /*9ef0*/  IMAD.U32 R14, RZ, RZ, UR12 ;  /* 0x0000000cff0e7e24 */ /* 0x002fc8000f8e00ff */
[----:B------:R1:W4:Y:S03]  /*9f00*/  SYNCS.PHASECHK.TRANS64.TRYWAIT P0, [R14+URZ], R11 ;  /* 0x0000000b0e0075a7 */ /* 0x000326000800017f */
[----:B----4-:R-:W-:Y:S05]  /*9f10*/  @!P0 NANOSLEEP.SYNCS 0x989680 ;  /* 0x009896800000895d */ /* 0x010fea0003900000 */
[----:B------:R-:W4:Y:S02]  /*9f20*/  @!P0 SYNCS.PHASECHK.TRANS64 P0, [R14+URZ], R11 ;  /* 0x0000000b0e0085a7 */ /* 0x000f24000800007f */
[----:B----4-:R-:W-:Y:S05]  /*9f30*/  @!P0 BRA `(.L_x_28) ;  /* 0xfffffffc00ec8947 */ /* 0x010fea000383ffff */
[----:B------:R-:W-:Y:S05]  /*9f40*/  BRA `(.L_x_27) ;  /* 0xffffff8000947947 */ /* 0x000fea000383ffff */
.L_x_51:
[----:B------:R-:W-:Y:S01]  /*9f50*/  BSSY B1, `(.L_x_83) ;  /* 0x0000006000017945 */ /* 0x000fe20003800000 */
[----:B------:R-:W-:-:S07]  /*9f60*/  IMAD.MOV.U32 R8, RZ, RZ, -0x1 ;  /* 0xffffffffff087424 */ /* 0x000fce00078e00ff */
[----:B------:R-:W-:Y:S05]  /*9f70*/  WARPSYNC.COLLECTIVE R8, `(.L_x_84) ;  /* 0x00000000080c7348 */ /* 0x000fea0003c00000 */
[----:B------:R-:W-:Y:S02]  /*9f80*/  ELECT P0, UR62, PT ;  /* 0x00000000003e782f */ /* 0x000fe40003800000 */
[----:B------:R-:W-:Y:S01]  /*9f90*/  MOV R8, UR62 ;  /* 0x0000003e00087c02 */ /* 0x000fe20008000f00 */
[----:B------:R-:W-:Y:S10]  /*9fa0*/  ENDCOLLECTIVE ;  /* 0x000000000000791b */ /* 0x000ff40003800000 */
.L_x_84:
[----:B------:R-:W-:Y:S05]  /*9fb0*/  BSYNC B1 ;  /* 0x0000000000017941 */ /* 0x000fea0003800000 */
.L_x_83:
[----:B------:R-:W-:Y:S05]  /*9fc0*/  BRA `(.L_x_85) ;  /* 0xffffffe800687947 */ /* 0x000fea000383ffff */
.L_x_54:
[----:B0-----:R0:W1:Y:S02]  /*9fd0*/  SYNCS.PHASECHK.TRANS64.TRYWAIT P0, [R20+URZ+0x88], R9 ;  /* 0x00008809140075a7 */ /* 0x001064000800017f */
[----:B-1----:R-:W-:Y:S05]  /*9fe0*/  @!P0 NANOSLEEP.SYNCS 0x989680 ;  /* 0x009896800000895d */ /* 0x002fea0003900000 */
[----:B------:R-:W1:Y:S02]  /*9ff0*/  @!P0 SYNCS.PHASECHK.TRANS64 P0, [R20+URZ+0x88], R9 ;  /* 0x00008809140085a7 */ /* 0x000e64000800007f */
[----:B-1----:R-:W-:Y:S05]  /*a000*/  @!P0 BRA `(.L_x_54) ;  /* 0xfffffffc00f08947 */ /* 0x002fea000383ffff */
[----:B------:R-:W-:Y:S05]  /*a010*/  BRA `(.L_x_86) ;  /* 0xffffffe800a07947 */ /* 0x000fea000383ffff */
.L_x_62:
[----:B------:R-:W-:Y:S01]  /*a020*/  BSSY B0, `(.L_x_87) ;  /* 0x0000006000007945 */ /* 0x000fe20003800000 */
[----:B------:R-:W-:-:S07]  /*a030*/  IMAD.MOV.U32 R8, RZ, RZ, -0x1 ;  /* 0xffffffffff087424 */ /* 0x000fce00078e00ff */
[----:B------:R-:W-:Y:S05]  /*a040*/  WARPSYNC.COLLECTIVE R8, `(.L_x_88) ;  /* 0x00000000080c7348 */ /* 0x000fea0003c00000 */
[----:B------:R-:W-:Y:S02]  /*a050*/  ELECT P0, UR62, PT ;  /* 0x00000000003e782f */ /* 0x000fe40003800000 */
[----:B------:R-:W-:Y:S01]  /*a060*/  MOV R8, UR62 ;  /* 0x0000003e00087c02 */ /* 0x000fe20008000f00 */
[----:B------:R-:W-:Y:S10]  /*a070*/  ENDCOLLECTIVE ;  /* 0x000000000000791b */ /* 0x000ff40003800000 */
.L_x_88:
[----:B------:R-:W-:Y:S05]  /*a080*/  BSYNC B0 ;  /* 0x0000000000007941 */ /* 0x000fea0003800000 */
.L_x_87:
[----:B------:R-:W-:Y:S05]  /*a090*/  BRA `(.L_x_89) ;  /* 0xfffffff000f47947 */ /* 0x000fea000383ffff */
.L_x_66:
[----:B0-----:R0:W1:Y:S02]  /*a0a0*/  SYNCS.PHASECHK.TRANS64.TRYWAIT P0, [R7+URZ], R0 ;  /* 0x00000000070075a7 */ /* 0x001064000800017f */
[----:B-1----:R-:W-:Y:S05]  /*a0b0*/  @!P0 NANOSLEEP.SYNCS 0x989680 ;  /* 0x009896800000895d */ /* 0x002fea0003900000 */
[----:B------:R-:W1:Y:S02]  /*a0c0*/  @!P0 SYNCS.PHASECHK.TRANS64 P0, [R7+URZ], R0 ;  /* 0x00000000070085a7 */ /* 0x000e64000800007f */
[----:B-1----:R-:W-:Y:S05]  /*a0d0*/  @!P0 BRA `(.L_x_66) ;  /* 0xfffffffc00f08947 */ /* 0x002fea000383ffff */
[----:B------:R-:W-:Y:S05]  /*a0e0*/  BRA `(.L_x_90) ;  /* 0xfffffff400347947 */ /* 0x000fea000383ffff */
.L_x_67:
[----:B0-----:R0:W1:Y:S02]  /*a0f0*/  SYNCS.PHASECHK.TRANS64.TRYWAIT P0, [R9+URZ], R4 ;  /* 0x00000004090075a7 */ /* 0x001064000800017f */
[----:B-1----:R-:W-:Y:S05]  /*a100*/  @!P0 NANOSLEEP.SYNCS 0x989680 ;  /* 0x009896800000895d */ /* 0x002fea0003900000 */
[----:B------:R-:W1:Y:S02]  /*a110*/  @!P0 SYNCS.PHASECHK.TRANS64 P0, [R9+URZ], R4 ;  /* 0x00000004090085a7 */ /* 0x000e64000800007f */
[----:B-1----:R-:W-:Y:S05]  /*a120*/  @!P0 BRA `(.L_x_67) ;  /* 0xfffffffc00f08947 */ /* 0x002fea000383ffff */
[----:B------:R-:W-:Y:S05]  /*a130*/  BRA `(.L_x_91) ;  /* 0xfffffff400447947 */ /* 0x000fea000383ffff */
.L_x_68:
[----:B0-----:R0:W1:Y:S02]  /*a140*/  SYNCS.PHASECHK.TRANS64.TRYWAIT P0, [R6+URZ], R5 ;  /* 0x00000005060075a7 */ /* 0x001064000800017f */
[----:B-1----:R-:W-:Y:S05]  /*a150*/  @!P0 NANOSLEEP.SYNCS 0x989680 ;  /* 0x009896800000895d */ /* 0x002fea0003900000 */
[----:B------:R-:W1:Y:S02]  /*a160*/  @!P0 SYNCS.PHASECHK.TRANS64 P0, [R6+URZ], R5 ;  /* 0x00000005060085a7 */ /* 0x000e64000800007f */
[----:B-1----:R-:W-:Y:S05]  /*a170*/  @!P0 BRA `(.L_x_68) ;  /* 0xfffffffc00f08947 */ /* 0x002fea000383ffff */
[----:B------:R-:W-:Y:S05]  /*a180*/  BRA `(.L_x_92) ;  /* 0xfffffff400547947 */ /* 0x000fea000383ffff */
.L_x_69:
[----:B0-----:R0:W1:Y:S02]  /*a190*/  SYNCS.PHASECHK.TRANS64.TRYWAIT P0, [R9+URZ], R4 ;  /* 0x00000004090075a7 */ /* 0x001064000800017f */
[----:B-1----:R-:W-:Y:S05]  /*a1a0*/  @!P0 NANOSLEEP.SYNCS 0x989680 ;  /* 0x009896800000895d */ /* 0x002fea0003900000 */
[----:B------:R-:W1:Y:S02]  /*a1b0*/  @!P0 SYNCS.PHASECHK.TRANS64 P0, [R9+URZ], R4 ;  /* 0x00000004090085a7 */ /* 0x000e64000800007f */
[----:B-1----:R-:W-:Y:S05]  /*a1c0*/  @!P0 BRA `(.L_x_69) ;  /* 0xfffffffc00f08947 */ /* 0x002fea000383ffff */
[----:B------:R-:W-:Y:S05]  /*a1d0*/  BRA `(.L_x_93) ;  /* 0xfffffff400647947 */ /* 0x000fea000383ffff */
.L_x_70:
[----:B0-----:R0:W1:Y:S02]  /*a1e0*/  SYNCS.PHASECHK.TRANS64.TRYWAIT P0, [R6+URZ], R5 ;  /* 0x00000005060075a7 */ /* 0x001064000800017f */
[----:B-1----:R-:W-:Y:S05]  /*a1f0*/  @!P0 NANOSLEEP.SYNCS 0x989680 ;  /* 0x009896800000895d */ /* 0x002fea0003900000 */
[----:B------:R-:W1:Y:S02]  /*a200*/  @!P0 SYNCS.PHASECHK.TRANS64 P0, [R6+URZ], R5 ;  /* 0x00000005060085a7 */ /* 0x000e64000800007f */
[----:B-1----:R-:W-:Y:S05]  /*a210*/  @!P0 BRA `(.L_x_70) ;  /* 0xfffffffc00f08947 */ /* 0x002fea000383ffff */
[----:B------:R-:W-:Y:S05]  /*a220*/  BRA `(.L_x_94) ;  /* 0xfffffff400747947 */ /* 0x000fea000383ffff */
.L_x_71:
[----:B0-----:R0:W1:Y:S02]  /*a230*/  SYNCS.PHASECHK.TRANS64.TRYWAIT P0, [R9+URZ], R4 ;  /* 0x00000004090075a7 */ /* 0x001064000800017f */
[----:B-1----:R-:W-:Y:S05]  /*a240*/  @!P0 NANOSLEEP.SYNCS 0x989680 ;  /* 0x009896800000895d */ /* 0x002fea0003900000 */
[----:B------:R-:W1:Y:S02]  /*a250*/  @!P0 SYNCS.PHASECHK.TRANS64 P0, [R9+URZ], R4 ;  /* 0x00000004090085a7 */ /* 0x000e64000800007f */
[----:B-1----:R-:W-:Y:S05]  /*a260*/  @!P0 BRA `(.L_x_71) ;  /* 0xfffffffc00f08947 */ /* 0x002fea000383ffff */
[----:B------:R-:W-:Y:S05]  /*a270*/  BRA `(.L_x_95) ;  /* 0xfffffff400847947 */ /* 0x000fea000383ffff */
.L_x_72:
[----:B0-----:R0:W1:Y:S02]  /*a280*/  SYNCS.PHASECHK.TRANS64.TRYWAIT P0, [R6+URZ], R5 ;  /* 0x00000005060075a7 */ /* 0x001064000800017f */
[----:B-1----:R-:W-:Y:S05]  /*a290*/  @!P0 NANOSLEEP.SYNCS 0x989680 ;  /* 0x009896800000895d */ /* 0x002fea0003900000 */
[----:B------:R-:W1:Y:S02]  /*a2a0*/  @!P0 SYNCS.PHASECHK.TRANS64 P0, [R6+URZ], R5 ;  /* 0x00000005060085a7 */ /* 0x000e64000800007f */
[----:B-1----:R-:W-:Y:S05]  /*a2b0*/  @!P0 BRA `(.L_x_72) ;  /* 0xfffffffc00f08947 */ /* 0x002fea000383ffff */
[----:B------:R-:W-:Y:S05]  /*a2c0*/  BRA `(.L_x_96) ;  /* 0xfffffff400947947 */ /* 0x000fea000383ffff */
.L_x_73:
[----:B0-----:R0:W1:Y:S02]  /*a2d0*/  SYNCS.PHASECHK.TRANS64.TRYWAIT P0, [R9+URZ], R4 ;  /* 0x00000004090075a7 */ /* 0x001064000800017f */
[----:B-1----:R-:W-:Y:S05]  /*a2e0*/  @!P0 NANOSLEEP.SYNCS 0x989680 ;  /* 0x009896800000895d */ /* 0x002fea0003900000 */
[----:B------:R-:W1:Y:S02]  /*a2f0*/  @!P0 SYNCS.PHASECHK.TRANS64 P0, [R9+URZ], R4 ;  /* 0x00000004090085a7 */ /* 0x000e64000800007f */
[----:B-1----:R-:W-:Y:S05]  /*a300*/  @!P0 BRA `(.L_x_73) ;  /* 0xfffffffc00f08947 */ /* 0x002fea000383ffff */
[----:B------:R-:W-:Y:S05]  /*a310*/  BRA `(.L_x_97) ;  /* 0xfffffff400a47947 */ /* 0x000fea000383ffff */
.L_x_74:
[----:B0-----:R0:W1:Y:S02]  /*a320*/  SYNCS.PHASECHK.TRANS64.TRYWAIT P0, [R6+URZ], R5 ;  /* 0x00000005060075a7 */ /* 0x001064000800017f */
[----:B-1----:R-:W-:Y:S05]  /*a330*/  @!P0 NANOSLEEP.SYNCS 0x989680 ;  /* 0x009896800000895d */ /* 0x002fea0003900000 */
[----:B------:R-:W1:Y:S02]  /*a340*/  @!P0 SYNCS.PHASECHK.TRANS64 P0, [R6+URZ], R5 ;  /* 0x00000005060085a7 */ /* 0x000e64000800007f */
[----:B-1----:R-:W-:Y:S05]  /*a350*/  @!P0 BRA `(.L_x_74) ;  /* 0xfffffffc00f08947 */ /* 0x002fea000383ffff */
[----:B------:R-:W-:Y:S05]  /*a360*/  BRA `(.L_x_98) ;  /* 0xfffffff400b47947 */ /* 0x000fea000383ffff */
.L_x_75:
[----:B0-----:R0:W1:Y:S02]  /*a370*/  SYNCS.PHASECHK.TRANS64.TRYWAIT P0, [R9+URZ], R4 ;  /* 0x00000004090075a7 */ /* 0x001064000800017f */
[----:B-1----:R-:W-:Y:S05]  /*a380*/  @!P0 NANOSLEEP.SYNCS 0x989680 ;  /* 0x009896800000895d */ /* 0x002fea0003900000 */
[----:B------:R-:W1:Y:S02]  /*a390*/  @!P0 SYNCS.PHASECHK.TRANS64 P0, [R9+URZ], R4 ;  /* 0x00000004090085a7 */ /* 0x000e64000800007f */
[----:B-1----:R-:W-:Y:S05]  /*a3a0*/  @!P0 BRA `(.L_x_75) ;  /* 0xfffffffc00f08947 */ /* 0x002fea000383ffff */
[----:B------:R-:W-:Y:S05]  /*a3b0*/  BRA `(.L_x_99) ;  /* 0xfffffff400c47947 */ /* 0x000fea000383ffff */
.L_x_76:
[----:B0-----:R0:W1:Y:S02]  /*a3c0*/  SYNCS.PHASECHK.TRANS64.TRYWAIT P0, [R6+URZ], R5 ;  /* 0x00000005060075a7 */ /* 0x001064000800017f */
[----:B-1----:R-:W-:Y:S05]  /*a3d0*/  @!P0 NANOSLEEP.SYNCS 0x989680 ;  /* 0x009896800000895d */ /* 0x002fea0003900000 */
[----:B------:R-:W1:Y:S02]  /*a3e0*/  @!P0 SYNCS.PHASECHK.TRANS64 P0, [R6+URZ], R5 ;  /* 0x00000005060085a7 */ /* 0x000e64000800007f */
[----:B-1----:R-:W-:Y:S05]  /*a3f0*/  @!P0 BRA `(.L_x_76) ;  /* 0xfffffffc00f08947 */ /* 0x002fea000383ffff */
[----:B------:R-:W-:Y:S05]  /*a400*/  BRA `(.L_x_100) ;  /* 0xfffffff400d47947 */ /* 0x000fea000383ffff */
.L_x_77:
[----:B0-----:R0:W1:Y:S02]  /*a410*/  SYNCS.PHASECHK.TRANS64.TRYWAIT P0, [R9+URZ], R4 ;  /* 0x00000004090075a7 */ /* 0x001064000800017f */
[----:B-1----:R-:W-:Y:S05]  /*a420*/  @!P0 NANOSLEEP.SYNCS 0x989680 ;  /* 0x009896800000895d */ /* 0x002fea0003900000 */
[----:B------:R-:W1:Y:S02]  /*a430*/  @!P0 SYNCS.PHASECHK.TRANS64 P0, [R9+URZ], R4 ;  /* 0x00000004090085a7 */ /* 0x000e64000800007f */
[----:B-1----:R-:W-:Y:S05]  /*a440*/  @!P0 BRA `(.L_x_77) ;  /* 0xfffffffc00f08947 */ /* 0x002fea000383ffff */
[----:B------:R-:W-:Y:S05]  /*a450*/  BRA `(.L_x_101) ;  /* 0xfffffff400e47947 */ /* 0x000fea000383ffff */
.L_x_78:
[----:B0-----:R0:W1:Y:S02]  /*a460*/  SYNCS.PHASECHK.TRANS64.TRYWAIT P0, [R6+URZ], R5 ;  /* 0x00000005060075a7 */ /* 0x001064000800017f */
[----:B-1----:R-:W-:Y:S05]  /*a470*/  @!P0 NANOSLEEP.SYNCS 0x989680 ;  /* 0x009896800000895d */ /* 0x002fea0003900000 */
[----:B------:R-:W1:Y:S02]  /*a480*/  @!P0 SYNCS.PHASECHK.TRANS64 P0, [R6+URZ], R5 ;  /* 0x00000005060085a7 */ /* 0x000e64000800007f */
[----:B-1----:R-:W-:Y:S05]  /*a490*/  @!P0 BRA `(.L_x_78) ;  /* 0xfffffffc00f08947 */ /* 0x002fea000383ffff */
[----:B------:R-:W-:Y:S05]  /*a4a0*/  BRA `(.L_x_102) ;  /* 0xfffffff400f47947 */ /* 0x000fea000383ffff */
.L_x_79:
[----:B0-----:R0:W1:Y:S02]  /*a4b0*/  SYNCS.PHASECHK.TRANS64.TRYWAIT P0, [R9+URZ], R4 ;  /* 0x00000004090075a7 */ /* 0x001064000800017f */
[----:B-1----:R-:W-:Y:S05]  /*a4c0*/  @!P0 NANOSLEEP.SYNCS 0x989680 ;  /* 0x009896800000895d */ /* 0x002fea0003900000 */
[----:B------:R-:W1:Y:S02]  /*a4d0*/  @!P0 SYNCS.PHASECHK.TRANS64 P0, [R9+URZ], R4 ;  /* 0x00000004090085a7 */ /* 0x000e64000800007f */
[----:B-1----:R-:W-:Y:S05]  /*a4e0*/  @!P0 BRA `(.L_x_79) ;  /* 0xfffffffc00f08947 */ /* 0x002fea000383ffff */
[----:B------:R-:W-:Y:S05]  /*a4f0*/  BRA `(.L_x_103) ;  /* 0xfffffff800047947 */ /* 0x000fea000383ffff */
.L_x_80:
[----:B0-----:R0:W1:Y:S02]  /*a500*/  SYNCS.PHASECHK.TRANS64.TRYWAIT P0, [R6+URZ], R5 ;  /* 0x00000005060075a7 */ /* 0x001064000800017f */
[----:B-1----:R-:W-:Y:S05]  /*a510*/  @!P0 NANOSLEEP.SYNCS 0x989680 ;  /* 0x009896800000895d */ /* 0x002fea0003900000 */
[----:B------:R-:W1:Y:S02]  /*a520*/  @!P0 SYNCS.PHASECHK.TRANS64 P0, [R6+URZ], R5 ;  /* 0x00000005060085a7 */ /* 0x000e64000800007f */
[----:B-1----:R-:W-:Y:S05]  /*a530*/  @!P0 BRA `(.L_x_80) ;  /* 0xfffffffc00f08947 */ /* 0x002fea000383ffff */
[----:B------:R-:W-:Y:S05]  /*a540*/  BRA `(.L_x_104) ;  /* 0xfffffff800147947 */ /* 0x000fea000383ffff */
.L_x_81:
[----:B-1----:R1:W2:Y:S02]  /*a550*/  SYNCS.PHASECHK.TRANS64.TRYWAIT P0, [R9+URZ], R4 ;  /* 0x00000004090075a7 */ /* 0x0022a4000800017f */
[----:B--2---:R-:W-:Y:S05]  /*a560*/  @!P0 NANOSLEEP.SYNCS 0x989680 ;  /* 0x009896800000895d */ /* 0x004fea0003900000 */
[----:B------:R-:W2:Y:S02]  /*a570*/  @!P0 SYNCS.PHASECHK.TRANS64 P0, [R9+URZ], R4 ;  /* 0x00000004090085a7 */ /* 0x000ea4000800007f */
[----:B--2---:R-:W-:Y:S05]  /*a580*/  @!P0 BRA `(.L_x_81) ;  /* 0xfffffffc00f08947 */ /* 0x004fea000383ffff */
[----:B------:R-:W-:Y:S05]  /*a590*/  BRA `(.L_x_105) ;  /* 0xfffffff8001c7947 */ /* 0x000fea000383ffff */
.L_x_106:
[----:B------:R-:W-:-:S00]  /*a5a0*/  BRA `(.L_x_106) ;  /* 0xfffffffc00fc7947 */ /* 0x000fc0000383ffff */
[----:B------:R-:W-:-:S00]  /*a5b0*/  NOP ;  /* 0x0000000000007918 */ /* 0x000fc00000000000 */
        /* <DEDUP_REMOVED lines=12> */
.L_x_107:


//--------------------- .nv.shared._ZN7cutlass13device_kernelINS_4gemm6kernel13GemmUniversalIN4cute5tupleIJiiiiEEENS1_10collective13CollectiveMmaINS1_37MainloopSm90TmaGmmaWarpSpecializedFP8ILi17ENS5_IJNS4_1CILi2EEENSA_ILi1EEESC_EEENS1_35KernelTmaWarpSpecializedCooperativeEEENS5_IJNSA_ILi384EEENSA_ILi32EEESH_EEENS_12float_e4m3_tENS5_IJlSC_lEEESJ_SK_NS4_8TiledMMAINS4_8MMA_AtomIJNS4_4SM904GMMA30MMA_64x32x32_F32E4M3E4M3_SS_TNILNSO_7ScaleInE1ELSQ_1EEEEEENS4_6LayoutISD_NS5_IJSC_NSA_ILi0EEESU_EEEEENS5_IJNS4_10UnderscoreESX_SX_EEEEENS4_13SM90_TMA_LOADENS4_14ComposedLayoutINS4_7SwizzleILi1ELi4ELi3EEENS4_18smem_ptr_flag_bitsILi8EEENST_INS5_IJNSA_ILi8EEESH_EEENS5_IJSH_SC_EEEEEEEvNS4_8identityENS4_23SM90_TMA_LOAD_MULTICASTES1A_vS1B_EENS_8epilogue10collective6detail29Sm90TmaWarpSpecializedAdapterINS1F_15DefaultEpilogueISJ_SK_SK_NS1E_6thread17LinearCombinationISJ_Li1EffLNS1J_9ScaleType4KindE0ELNS_15FloatRoundStyleE2ESJ_EENS1_15EpilogueDefaultEEEEEvvEEEEvNT_6ParamsE --------------------------
	.section	.nv.shared._ZN7cutlass13device_kernelINS_4gemm6kernel13GemmUniversalIN4cute5tupleIJiiiiEEENS1_10collective13CollectiveMmaINS1_37MainloopSm90TmaGmmaWarpSpecializedFP8ILi17ENS5_IJNS4_1CILi2EEENSA_ILi1EEESC_EEENS1_35KernelTmaWarpSpecializedCooperativeEEENS5_IJNSA_ILi384EEENSA_ILi32EEESH_EEENS_12float_e4m3_tENS5_IJlSC_lEEESJ_SK_NS4_8TiledMMAINS4_8MMA_AtomIJNS4_4SM904GMMA30MMA_64x32x32_F32E4M3E4M3_SS_TNILNSO_7ScaleInE1ELSQ_1EEEEEENS4_6LayoutISD_NS5_IJSC_NSA_ILi0EEESU_EEEEENS5_IJNS4_10UnderscoreESX_SX_EEEEENS4_13SM90_TMA_LOADENS4_14ComposedLayoutINS4_7SwizzleILi1ELi4ELi3EEENS4_18smem_ptr_flag_bitsILi8EEENST_INS5_IJNSA_ILi8EEESH_EEENS5_IJSH_SC_EEEEEEEvNS4_8identityENS4_23SM90_TMA_LOAD_MULTICASTES1A_vS1B_EENS_8epilogue10collective6detail29Sm90TmaWarpSpecializedAdapterINS1F_15DefaultEpilogueISJ_SK_SK_NS1E_6thread17LinearCombinationISJ_Li1EffLNS1J_9ScaleType4KindE0ELNS_15FloatRoundStyleE2ESJ_EENS1_15EpilogueDefaultEEEEEvvEEEEvNT_6ParamsE,"aw",@nobits
	.sectionflags	@""
	.align	16
	.zero		1024


//--------------------- .nv.shared.reserved.0     --------------------------
	.section	.nv.shared.reserved.0,"aw",@nobits
	.weak		__nv_reservedSMEM_offset_0_alias
	.size		__nv_reservedSMEM_offset_0_alias, 0, 0
	.other		__nv_reservedSMEM_offset_0_alias,@"STO_CUDA_RESERVED_SHARED STV_DEFAULT"
__nv_reservedSMEM_offset_0_alias:
	.zero		0


//--------------------- .nv.global                --------------------------
	.section	.nv.global,"aw",@nobits
.nv.global:
	.type		_ZN40_INTERNAL_5e946586_4_k_cu_f6aa2722_131594cute1_E,@object
	.size		_ZN40_INTERNAL_5e946586_4_k_cu_f6aa2722_131594cute1_E,(_ZN40_INTERNAL_5e946586_4_k_cu_f6aa2722_131594cuda3std3__45__cpo6cbeginE - _ZN40_INTERNAL_5e946586_4_k_cu_f6aa2722_131594cute1_E)
_ZN40_INTERNAL_5e946586_4_k_cu_f6aa2722_131594cute1_E:
	.zero		1
	.type		_ZN40_INTERNAL_5e946586_4_k_cu_f6aa2722_131594cuda3std3__45__cpo6cbeginE,@object
	.size		_ZN40_INTERNAL_5e946586_4_k_cu_f6aa2722_131594cuda3std3__45__cpo6cbeginE,(_ZN40_INTERNAL_5e946586_4_k_cu_f6aa2722_131594cuda3std3__48in_placeE - _ZN40_INTERNAL_5e946586_4_k_cu_f6aa2722_131594cuda3std3__45__cpo6cbeginE)
_ZN40_INTERNAL_5e946586_4_k_cu_f6aa2722_131594cuda3std3__45__cpo6cbeginE:
	.zero		1
	.type		_ZN40_INTERNAL_5e946586_4_k_cu_f6aa2722_131594cuda3std3__48in_placeE,@object
	.size		_ZN40_INTERNAL_5e946586_4_k_cu_f6aa2722_131594cuda3std3__48in_placeE,(_ZN40_INTERNAL_5e946586_4_k_cu_f6aa2722_131594cuda3std6ranges3__45__cpo9iter_moveE - _ZN40_INTERNAL_5e946586_4_k_cu_f6aa2722_131594cuda3std3__48in_placeE)
_ZN40_INTERNAL_5e946586_4_k_cu_f6aa2722_131594cuda3std3__48in_placeE:
	.zero		1
	.type		_ZN40_INTERNAL_5e946586_4_k_cu_f6aa2722_131594cuda3std6ranges3__45__cpo9iter_moveE,@object
	.size		_ZN40_INTERNAL_5e946586_4_k_cu_f6aa2722_131594cuda3std6ranges3__45__cpo9iter_moveE,(_ZN40_INTERNAL_5e946586_4_k_cu_f6aa2722_131594cuda3std3__45__cpo5beginE - _ZN40_INTERNAL_5e946586_4_k_cu_f6aa2722_131594cuda3std6ranges3__45__cpo9iter_moveE)
_ZN40_INTERNAL_5e946586_4_k_cu_f6aa2722_131594cuda3std6ranges3__45__cpo9iter_moveE:
	.zero		1
	.type		_ZN40_INTERNAL_5e946586_4_k_cu_f6aa2722_131594cuda3std3__45__cpo5beginE,@object
	.size		_ZN40_INTERNAL_5e946586_4_k_cu_f6aa2722_131594cuda3std3__45__cpo5beginE,(_ZN40_INTERNAL_5e946586_4_k_cu_f6aa2722_131594cuda3std3__442_GLOBAL__N__5e946586_4_k_cu_f6aa2722_131596ignoreE - _ZN40_INTERNAL_5e946586_4_k_cu_f6aa2722_131594cuda3std3__45__cpo5beginE)
_ZN40_INTERNAL_5e946586_4_k_cu_f6aa2722_131594cuda3std3__45__cpo5beginE:
	.zero		1
	.type		_ZN40_INTERNAL_5e946586_4_k_cu_f6aa2722_131594cuda3std3__442_GLOBAL__N__5e946586_4_k_cu_f6aa2722_131596ignoreE,@object
	.size		_ZN40_INTERNAL_5e946586_4_k_cu_f6aa2722_131594cuda3std3__442_GLOBAL__N__5e946586_4_k_cu_f6aa2722_131596ignoreE,(_ZN40_INTERNAL_5e946586_4_k_cu_f6aa2722_131594cute7productE - _ZN40_INTERNAL_5e946586_4_k_cu_f6aa2722_131594cuda3std3__442_GLOBAL__N__5e946586_4_k_cu_f6aa2722_131596ignoreE)
_ZN40_INTERNAL_5e946586_4_k_cu_f6aa2722_131594cuda3std3__442_GLOBAL__N__5e946586_4_k_cu_f6aa2722_131596ignoreE:
	.zero		1
	.type		_ZN40_INTERNAL_5e946586_4_k_cu_f6aa2722_131594cute7productE,@object
	.size		_ZN40_INTERNAL_5e946586_4_k_cu_f6aa2722_131594cute7productE,(_ZN40_INTERNAL_5e946586_4_k_cu_f6aa2722_131594cuda3std3__45__cpo3endE - _ZN40_INTERNAL_5e946586_4_k_cu_f6aa2722_131594cute7productE)
_ZN40_INTERNAL_5e946586_4_k_cu_f6aa2722_131594cute7productE:
	.zero		1
	.type		_ZN40_INTERNAL_5e946586_4_k_cu_f6aa2722_131594cuda3std3__45__cpo3endE,@object
	.size		_ZN40_INTERNAL_5e946586_4_k_cu_f6aa2722_131594cuda3std3__45__cpo3endE,(_ZN40_INTERNAL_5e946586_4_k_cu_f6aa2722_131594cuda3std3__419piecewise_constructE - _ZN40_INTERNAL_5e946586_4_k_cu_f6aa2722_131594cuda3std3__45__cpo3endE)
_ZN40_INTERNAL_5e946586_4_k_cu_f6aa2722_131594cuda3std3__45__cpo3endE:
	.zero		1
	.type		_ZN40_INTERNAL_5e946586_4_k_cu_f6aa2722_131594cuda3std3__419piecewise_constructE,@object
	.size		_ZN40_INTERNAL_5e946586_4_k_cu_f6aa2722_131594cuda3std3__419piecewise_constructE,(_ZN40_INTERNAL_5e946586_4_k_cu_f6aa2722_131594cuda3std3__45__cpo4cendE - _ZN40_INTERNAL_5e946586_4_k_cu_f6aa2722_131594cuda3std3__419piecewise_constructE)
_ZN40_INTERNAL_5e946586_4_k_cu_f6aa2722_131594cuda3std3__419piecewise_constructE:
	.zero		1
	.type		_ZN40_INTERNAL_5e946586_4_k_cu_f6aa2722_131594cuda3std3__45__cpo4cendE,@object
	.size		_ZN40_INTERNAL_5e946586_4_k_cu_f6aa2722_131594cuda3std3__45__cpo4cendE,(_ZN40_INTERNAL_5e946586_4_k_cu_f6aa2722_131594cuda3std6ranges3__45__cpo4swapE - _ZN40_INTERNAL_5e946586_4_k_cu_f6aa2722_131594cuda3std3__45__cpo4cendE)
_ZN40_INTERNAL_5e946586_4_k_cu_f6aa2722_131594cuda3std3__45__cpo4cendE:
	.zero		1
	.type		_ZN40_INTERNAL_5e946586_4_k_cu_f6aa2722_131594cuda3std6ranges3__45__cpo4swapE,@object
	.size		_ZN40_INTERNAL_5e946586_4_k_cu_f6aa2722_131594cuda3std6ranges3__45__cpo4swapE,(.L_7 - _ZN40_INTERNAL_5e946586_4_k_cu_f6aa2722_131594cuda3std6ranges3__45__cpo4swapE)
_ZN40_INTERNAL_5e946586_4_k_cu_f6aa2722_131594cuda3std6ranges3__45__cpo4swapE:
	.zero		1
.L_7:


//--------------------- .nv.constant0._ZN7cutlass13device_kernelINS_4gemm6kernel13GemmUniversalIN4cute5tupleIJiiiiEEENS1_10collective13CollectiveMmaINS1_37MainloopSm90TmaGmmaWarpSpecializedFP8ILi17ENS5_IJNS4_1CILi2EEENSA_ILi1EEESC_EEENS1_35KernelTmaWarpSpecializedCooperativeEEENS5_IJNSA_ILi384EEENSA_ILi32EEESH_EEENS_12float_e4m3_tENS5_IJlSC_lEEESJ_SK_NS4_8TiledMMAINS4_8MMA_AtomIJNS4_4SM904GMMA30MMA_64x32x32_F32E4M3E4M3_SS_TNILNSO_7ScaleInE1ELSQ_1EEEEEENS4_6LayoutISD_NS5_IJSC_NSA_ILi0EEESU_EEEEENS5_IJNS4_10UnderscoreESX_SX_EEEEENS4_13SM90_TMA_LOADENS4_14ComposedLayoutINS4_7SwizzleILi1ELi4ELi3EEENS4_18smem_ptr_flag_bitsILi8EEENST_INS5_IJNSA_ILi8EEESH_EEENS5_IJSH_SC_EEEEEEEvNS4_8identityENS4_23SM90_TMA_LOAD_MULTICASTES1A_vS1B_EENS_8epilogue10collective6detail29Sm90TmaWarpSpecializedAdapterINS1F_15DefaultEpilogueISJ_SK_SK_NS1E_6thread17LinearCombinationISJ_Li1EffLNS1J_9ScaleType4KindE0ELNS_15FloatRoundStyleE2ESJ_EENS1_15EpilogueDefaultEEEEEvvEEEEvNT_6ParamsE --------------------------
	.section	.nv.constant0._ZN7cutlass13device_kernelINS_4gemm6kernel13GemmUniversalIN4cute5tupleIJiiiiEEENS1_10collective13CollectiveMmaINS1_37MainloopSm90TmaGmmaWarpSpecializedFP8ILi17ENS5_IJNS4_1CILi2EEENSA_ILi1EEESC_EEENS1_35KernelTmaWarpSpecializedCooperativeEEENS5_IJNSA_ILi384EEENSA_ILi32EEESH_EEENS_12float_e4m3_tENS5_IJlSC_lEEESJ_SK_NS4_8TiledMMAINS4_8MMA_AtomIJNS4_4SM904GMMA30MMA_64x32x32_F32E4M3E4M3_SS_TNILNSO_7ScaleInE1ELSQ_1EEEEEENS4_6LayoutISD_NS5_IJSC_NSA_ILi0EEESU_EEEEENS5_IJNS4_10UnderscoreESX_SX_EEEEENS4_13SM90_TMA_LOADENS4_14ComposedLayoutINS4_7SwizzleILi1ELi4ELi3EEENS4_18smem_ptr_flag_bitsILi8EEENST_INS5_IJNSA_ILi8EEESH_EEENS5_IJSH_SC_EEEEEEEvNS4_8identityENS4_23SM90_TMA_LOAD_MULTICASTES1A_vS1B_EENS_8epilogue10collective6detail29Sm90TmaWarpSpecializedAdapterINS1F_15DefaultEpilogueISJ_SK_SK_NS1E_6thread17LinearCombinationISJ_Li1EffLNS1J_9ScaleType4KindE0ELNS_15FloatRoundStyleE2ESJ_EENS1_15EpilogueDefaultEEEEEvvEEEEvNT_6ParamsE,"a",@progbits
	.sectionflags	@""
	.align	4
.nv.constant0._ZN7cutlass13device_kernelINS_4gemm6kernel13GemmUniversalIN4cute5tupleIJiiiiEEENS1_10collective13CollectiveMmaINS1_37MainloopSm90TmaGmmaWarpSpecializedFP8ILi17ENS5_IJNS4_1CILi2EEENSA_ILi1EEESC_EEENS1_35KernelTmaWarpSpecializedCooperativeEEENS5_IJNSA_ILi384EEENSA_ILi32EEESH_EEENS_12float_e4m3_tENS5_IJlSC_lEEESJ_SK_NS4_8TiledMMAINS4_8MMA_AtomIJNS4_4SM904GMMA30MMA_64x32x32_F32E4M3E4M3_SS_TNILNSO_7ScaleInE1ELSQ_1EEEEEENS4_6LayoutISD_NS5_IJSC_NSA_ILi0EEESU_EEEEENS5_IJNS4_10UnderscoreESX_SX_EEEEENS4_13SM90_TMA_LOADENS4_14ComposedLayoutINS4_7SwizzleILi1ELi4ELi3EEENS4_18smem_ptr_flag_bitsILi8EEENST_INS5_IJNSA_ILi8EEESH_EEENS5_IJSH_SC_EEEEEEEvNS4_8identityENS4_23SM90_TMA_LOAD_MULTICASTES1A_vS1B_EENS_8epilogue10collective6detail29Sm90TmaWarpSpecializedAdapterINS1F_15DefaultEpilogueISJ_SK_SK_NS1E_6thread17LinearCombinationISJ_Li1EffLNS1J_9ScaleType4KindE0ELNS_15FloatRoundStyleE2ESJ_EENS1_15EpilogueDefaultEEEEEvvEEEEvNT_6ParamsE:
	.zero		1664


//--------------------- SYMBOLS --------------------------

	.type		.nv.reservedSmem.offset0,@object
	.size		.nv.reservedSmem.offset0,0x4
